//
// Generated by NVIDIA NVVM Compiler
//
// Compiler Build ID: CL-36424714
// Cuda compilation tools, release 13.0, V13.0.88
// Based on NVVM 20.0.0
//

.version 9.0
.target sm_100
.address_size 64

	// .globl	_Z14cudaComplexDivPK7double2S1_PS_ii

.visible .entry _Z14cudaComplexDivPK7double2S1_PS_ii(
	.param .u64 .ptr .align 1 _Z14cudaComplexDivPK7double2S1_PS_ii_param_0,
	.param .u64 .ptr .align 1 _Z14cudaComplexDivPK7double2S1_PS_ii_param_1,
	.param .u64 .ptr .align 1 _Z14cudaComplexDivPK7double2S1_PS_ii_param_2,
	.param .u32 _Z14cudaComplexDivPK7double2S1_PS_ii_param_3,
	.param .u32 _Z14cudaComplexDivPK7double2S1_PS_ii_param_4
)
{
	.reg .pred 	%p<4>;
	.reg .b32 	%r<14>;
	.reg .b64 	%rd<11>;
	.reg .b64 	%fd<23>;

	ld.param.u64 	%rd1, [_Z14cudaComplexDivPK7double2S1_PS_ii_param_0];
	ld.param.u64 	%rd2, [_Z14cudaComplexDivPK7double2S1_PS_ii_param_1];
	ld.param.u64 	%rd3, [_Z14cudaComplexDivPK7double2S1_PS_ii_param_2];
	ld.param.u32 	%r2, [_Z14cudaComplexDivPK7double2S1_PS_ii_param_3];
	ld.param.u32 	%r3, [_Z14cudaComplexDivPK7double2S1_PS_ii_param_4];
	mov.u32 	%r5, %tid.x;
	mov.u32 	%r6, %ctaid.x;
	mov.u32 	%r7, %ntid.x;
	mad.lo.s32 	%r8, %r6, %r7, %r5;
	mov.u32 	%r9, %tid.y;
	mov.u32 	%r10, %ctaid.y;
	mov.u32 	%r11, %ntid.y;
	mad.lo.s32 	%r12, %r10, %r11, %r9;
	mad.lo.s32 	%r1, %r2, %r12, %r8;
	setp.ge.u32 	%p1, %r8, %r2;
	setp.ge.u32 	%p2, %r12, %r3;
	or.pred  	%p3, %p1, %p2;
	@%p3 bra 	$L__BB0_2;
	cvta.to.global.u64 	%rd4, %rd1;
	cvta.to.global.u64 	%rd5, %rd2;
	cvta.to.global.u64 	%rd6, %rd3;
	mul.wide.u32 	%rd7, %r1, 16;
	add.s64 	%rd8, %rd4, %rd7;
	ld.global.v2.f64 	{%fd1, %fd2}, [%rd8];
	add.s64 	%rd9, %rd5, %rd7;
	ld.global.v2.f64 	{%fd3, %fd4}, [%rd9];
	abs.f64 	%fd5, %fd3;
	abs.f64 	%fd6, %fd4;
	add.f64 	%fd7, %fd5, %fd6;
	rcp.rn.f64 	%fd8, %fd7;
	mul.f64 	%fd9, %fd1, %fd8;
	mul.f64 	%fd10, %fd2, %fd8;
	mul.f64 	%fd11, %fd3, %fd8;
	mul.f64 	%fd12, %fd4, %fd8;
	mul.f64 	%fd13, %fd12, %fd12;
	fma.rn.f64 	%fd14, %fd11, %fd11, %fd13;
	rcp.rn.f64 	%fd15, %fd14;
	mul.f64 	%fd16, %fd10, %fd12;
	fma.rn.f64 	%fd17, %fd9, %fd11, %fd16;
	mul.f64 	%fd18, %fd17, %fd15;
	mul.f64 	%fd19, %fd10, %fd11;
	mul.f64 	%fd20, %fd9, %fd12;
	sub.f64 	%fd21, %fd19, %fd20;
	mul.f64 	%fd22, %fd21, %fd15;
	add.s64 	%rd10, %rd6, %rd7;
	st.global.v2.f64 	[%rd10], {%fd18, %fd22};
$L__BB0_2:
	ret;

}
	// .globl	_Z14cudaComplexAddPK7double2S1_PS_ii
.visible .entry _Z14cudaComplexAddPK7double2S1_PS_ii(
	.param .u64 .ptr .align 1 _Z14cudaComplexAddPK7double2S1_PS_ii_param_0,
	.param .u64 .ptr .align 1 _Z14cudaComplexAddPK7double2S1_PS_ii_param_1,
	.param .u64 .ptr .align 1 _Z14cudaComplexAddPK7double2S1_PS_ii_param_2,
	.param .u32 _Z14cudaComplexAddPK7double2S1_PS_ii_param_3,
	.param .u32 _Z14cudaComplexAddPK7double2S1_PS_ii_param_4
)
{
	.reg .pred 	%p<4>;
	.reg .b32 	%r<14>;
	.reg .b64 	%rd<11>;
	.reg .b64 	%fd<7>;

	ld.param.u64 	%rd1, [_Z14cudaComplexAddPK7double2S1_PS_ii_param_0];
	ld.param.u64 	%rd2, [_Z14cudaComplexAddPK7double2S1_PS_ii_param_1];
	ld.param.u64 	%rd3, [_Z14cudaComplexAddPK7double2S1_PS_ii_param_2];
	ld.param.u32 	%r2, [_Z14cudaComplexAddPK7double2S1_PS_ii_param_3];
	ld.param.u32 	%r3, [_Z14cudaComplexAddPK7double2S1_PS_ii_param_4];
	mov.u32 	%r5, %tid.x;
	mov.u32 	%r6, %ctaid.x;
	mov.u32 	%r7, %ntid.x;
	mad.lo.s32 	%r8, %r6, %r7, %r5;
	mov.u32 	%r9, %tid.y;
	mov.u32 	%r10, %ctaid.y;
	mov.u32 	%r11, %ntid.y;
	mad.lo.s32 	%r12, %r10, %r11, %r9;
	mad.lo.s32 	%r1, %r2, %r12, %r8;
	setp.ge.u32 	%p1, %r8, %r2;
	setp.ge.u32 	%p2, %r12, %r3;
	or.pred  	%p3, %p1, %p2;
	@%p3 bra 	$L__BB1_2;
	cvta.to.global.u64 	%rd4, %rd1;
	cvta.to.global.u64 	%rd5, %rd2;
	cvta.to.global.u64 	%rd6, %rd3;
	mul.wide.u32 	%rd7, %r1, 16;
	add.s64 	%rd8, %rd4, %rd7;
	ld.global.v2.f64 	{%fd1, %fd2}, [%rd8];
	add.s64 	%rd9, %rd5, %rd7;
	ld.global.v2.f64 	{%fd3, %fd4}, [%rd9];
	add.f64 	%fd5, %fd1, %fd3;
	add.f64 	%fd6, %fd2, %fd4;
	add.s64 	%rd10, %rd6, %rd7;
	st.global.v2.f64 	[%rd10], {%fd5, %fd6};
$L__BB1_2:
	ret;

}
	// .globl	_Z14cudaComplexSubPK7double2S1_PS_ii
.visible .entry _Z14cudaComplexSubPK7double2S1_PS_ii(
	.param .u64 .ptr .align 1 _Z14cudaComplexSubPK7double2S1_PS_ii_param_0,
	.param .u64 .ptr .align 1 _Z14cudaComplexSubPK7double2S1_PS_ii_param_1,
	.param .u64 .ptr .align 1 _Z14cudaComplexSubPK7double2S1_PS_ii_param_2,
	.param .u32 _Z14cudaComplexSubPK7double2S1_PS_ii_param_3,
	.param .u32 _Z14cudaComplexSubPK7double2S1_PS_ii_param_4
)
{
	.reg .pred 	%p<4>;
	.reg .b32 	%r<14>;
	.reg .b64 	%rd<11>;
	.reg .b64 	%fd<7>;

	ld.param.u64 	%rd1, [_Z14cudaComplexSubPK7double2S1_PS_ii_param_0];
	ld.param.u64 	%rd2, [_Z14cudaComplexSubPK7double2S1_PS_ii_param_1];
	ld.param.u64 	%rd3, [_Z14cudaComplexSubPK7double2S1_PS_ii_param_2];
	ld.param.u32 	%r2, [_Z14cudaComplexSubPK7double2S1_PS_ii_param_3];
	ld.param.u32 	%r3, [_Z14cudaComplexSubPK7double2S1_PS_ii_param_4];
	mov.u32 	%r5, %tid.x;
	mov.u32 	%r6, %ctaid.x;
	mov.u32 	%r7, %ntid.x;
	mad.lo.s32 	%r8, %r6, %r7, %r5;
	mov.u32 	%r9, %tid.y;
	mov.u32 	%r10, %ctaid.y;
	mov.u32 	%r11, %ntid.y;
	mad.lo.s32 	%r12, %r10, %r11, %r9;
	mad.lo.s32 	%r1, %r2, %r12, %r8;
	setp.ge.u32 	%p1, %r8, %r2;
	setp.ge.u32 	%p2, %r12, %r3;
	or.pred  	%p3, %p1, %p2;
	@%p3 bra 	$L__BB2_2;
	cvta.to.global.u64 	%rd4, %rd1;
	cvta.to.global.u64 	%rd5, %rd2;
	cvta.to.global.u64 	%rd6, %rd3;
	mul.wide.u32 	%rd7, %r1, 16;
	add.s64 	%rd8, %rd4, %rd7;
	ld.global.v2.f64 	{%fd1, %fd2}, [%rd8];
	add.s64 	%rd9, %rd5, %rd7;
	ld.global.v2.f64 	{%fd3, %fd4}, [%rd9];
	sub.f64 	%fd5, %fd1, %fd3;
	sub.f64 	%fd6, %fd2, %fd4;
	add.s64 	%rd10, %rd6, %rd7;
	st.global.v2.f64 	[%rd10], {%fd5, %fd6};
$L__BB2_2:
	ret;

}
	// .globl	_Z14cudaComplexMulPK7double2S1_PS_ii
.visible .entry _Z14cudaComplexMulPK7double2S1_PS_ii(
	.param .u64 .ptr .align 1 _Z14cudaComplexMulPK7double2S1_PS_ii_param_0,
	.param .u64 .ptr .align 1 _Z14cudaComplexMulPK7double2S1_PS_ii_param_1,
	.param .u64 .ptr .align 1 _Z14cudaComplexMulPK7double2S1_PS_ii_param_2,
	.param .u32 _Z14cudaComplexMulPK7double2S1_PS_ii_param_3,
	.param .u32 _Z14cudaComplexMulPK7double2S1_PS_ii_param_4
)
{
	.reg .pred 	%p<4>;
	.reg .b32 	%r<14>;
	.reg .b64 	%rd<11>;
	.reg .b64 	%fd<10>;

	ld.param.u64 	%rd1, [_Z14cudaComplexMulPK7double2S1_PS_ii_param_0];
	ld.param.u64 	%rd2, [_Z14cudaComplexMulPK7double2S1_PS_ii_param_1];
	ld.param.u64 	%rd3, [_Z14cudaComplexMulPK7double2S1_PS_ii_param_2];
	ld.param.u32 	%r2, [_Z14cudaComplexMulPK7double2S1_PS_ii_param_3];
	ld.param.u32 	%r3, [_Z14cudaComplexMulPK7double2S1_PS_ii_param_4];
	mov.u32 	%r5, %tid.x;
	mov.u32 	%r6, %ctaid.x;
	mov.u32 	%r7, %ntid.x;
	mad.lo.s32 	%r8, %r6, %r7, %r5;
	mov.u32 	%r9, %tid.y;
	mov.u32 	%r10, %ctaid.y;
	mov.u32 	%r11, %ntid.y;
	mad.lo.s32 	%r12, %r10, %r11, %r9;
	mad.lo.s32 	%r1, %r2, %r12, %r8;
	setp.ge.u32 	%p1, %r8, %r2;
	setp.ge.u32 	%p2, %r12, %r3;
	or.pred  	%p3, %p1, %p2;
	@%p3 bra 	$L__BB3_2;
	cvta.to.global.u64 	%rd4, %rd1;
	cvta.to.global.u64 	%rd5, %rd2;
	cvta.to.global.u64 	%rd6, %rd3;
	mul.wide.u32 	%rd7, %r1, 16;
	add.s64 	%rd8, %rd4, %rd7;
	ld.global.v2.f64 	{%fd1, %fd2}, [%rd8];
	add.s64 	%rd9, %rd5, %rd7;
	ld.global.v2.f64 	{%fd3, %fd4}, [%rd9];
	mul.f64 	%fd5, %fd1, %fd3;
	mul.f64 	%fd6, %fd2, %fd4;
	sub.f64 	%fd7, %fd5, %fd6;
	mul.f64 	%fd8, %fd1, %fd4;
	fma.rn.f64 	%fd9, %fd2, %fd3, %fd8;
	add.s64 	%rd10, %rd6, %rd7;
	st.global.v2.f64 	[%rd10], {%fd7, %fd9};
$L__BB3_2:
	ret;

}
	// .globl	_Z15cudaComplexConjP7double2ii
.visible .entry _Z15cudaComplexConjP7double2ii(
	.param .u64 .ptr .align 1 _Z15cudaComplexConjP7double2ii_param_0,
	.param .u32 _Z15cudaComplexConjP7double2ii_param_1,
	.param .u32 _Z15cudaComplexConjP7double2ii_param_2
)
{
	.reg .pred 	%p<4>;
	.reg .b32 	%r<14>;
	.reg .b64 	%rd<5>;
	.reg .b64 	%fd<3>;

	ld.param.u64 	%rd1, [_Z15cudaComplexConjP7double2ii_param_0];
	ld.param.u32 	%r2, [_Z15cudaComplexConjP7double2ii_param_1];
	ld.param.u32 	%r3, [_Z15cudaComplexConjP7double2ii_param_2];
	mov.u32 	%r5, %tid.x;
	mov.u32 	%r6, %ctaid.x;
	mov.u32 	%r7, %ntid.x;
	mad.lo.s32 	%r8, %r6, %r7, %r5;
	mov.u32 	%r9, %tid.y;
	mov.u32 	%r10, %ctaid.y;
	mov.u32 	%r11, %ntid.y;
	mad.lo.s32 	%r12, %r10, %r11, %r9;
	mad.lo.s32 	%r1, %r2, %r12, %r8;
	setp.ge.u32 	%p1, %r8, %r2;
	setp.ge.u32 	%p2, %r12, %r3;
	or.pred  	%p3, %p1, %p2;
	@%p3 bra 	$L__BB4_2;
	cvta.to.global.u64 	%rd2, %rd1;
	mul.wide.u32 	%rd3, %r1, 16;
	add.s64 	%rd4, %rd2, %rd3;
	ld.global.f64 	%fd1, [%rd4+8];
	neg.f64 	%fd2, %fd1;
	st.global.f64 	[%rd4+8], %fd2;
$L__BB4_2:
	ret;

}
	// .globl	_Z14cudaComplexAbsPK7double2Pdii
.visible .entry _Z14cudaComplexAbsPK7double2Pdii(
	.param .u64 .ptr .align 1 _Z14cudaComplexAbsPK7double2Pdii_param_0,
	.param .u64 .ptr .align 1 _Z14cudaComplexAbsPK7double2Pdii_param_1,
	.param .u32 _Z14cudaComplexAbsPK7double2Pdii_param_2,
	.param .u32 _Z14cudaComplexAbsPK7double2Pdii_param_3
)
{
	.reg .pred 	%p<7>;
	.reg .b32 	%r<14>;
	.reg .b64 	%rd<9>;
	.reg .b64 	%fd<16>;

	ld.param.u64 	%rd1, [_Z14cudaComplexAbsPK7double2Pdii_param_0];
	ld.param.u64 	%rd2, [_Z14cudaComplexAbsPK7double2Pdii_param_1];
	ld.param.u32 	%r2, [_Z14cudaComplexAbsPK7double2Pdii_param_2];
	ld.param.u32 	%r3, [_Z14cudaComplexAbsPK7double2Pdii_param_3];
	mov.u32 	%r5, %tid.x;
	mov.u32 	%r6, %ctaid.x;
	mov.u32 	%r7, %ntid.x;
	mad.lo.s32 	%r8, %r6, %r7, %r5;
	mov.u32 	%r9, %tid.y;
	mov.u32 	%r10, %ctaid.y;
	mov.u32 	%r11, %ntid.y;
	mad.lo.s32 	%r12, %r10, %r11, %r9;
	mad.lo.s32 	%r1, %r2, %r12, %r8;
	setp.ge.u32 	%p1, %r8, %r2;
	setp.ge.u32 	%p2, %r12, %r3;
	or.pred  	%p3, %p1, %p2;
	@%p3 bra 	$L__BB5_2;
	cvta.to.global.u64 	%rd3, %rd1;
	cvta.to.global.u64 	%rd4, %rd2;
	mul.wide.u32 	%rd5, %r1, 16;
	add.s64 	%rd6, %rd3, %rd5;
	ld.global.v2.f64 	{%fd1, %fd2}, [%rd6];
	abs.f64 	%fd3, %fd1;
	abs.f64 	%fd4, %fd2;
	setp.gt.f64 	%p4, %fd3, %fd4;
	selp.f64 	%fd5, %fd3, %fd4, %p4;
	selp.f64 	%fd6, %fd4, %fd3, %p4;
	div.rn.f64 	%fd8, %fd6, %fd5;
	fma.rn.f64 	%fd9, %fd8, %fd8, 0d3FF0000000000000;
	sqrt.rn.f64 	%fd10, %fd9;
	mul.f64 	%fd11, %fd5, %fd10;
	setp.eq.f64 	%p5, %fd5, 0d0000000000000000;
	max.f64 	%fd12, %fd5, %fd6;
	setp.gt.f64 	%p6, %fd12, 0d7FEFFFFFFFFFFFFF;
	add.f64 	%fd13, %fd3, %fd4;
	selp.f64 	%fd14, %fd13, %fd11, %p5;
	selp.f64 	%fd15, %fd13, %fd14, %p6;
	mul.wide.u32 	%rd7, %r1, 8;
	add.s64 	%rd8, %rd4, %rd7;
	st.global.f64 	[%rd8], %fd15;
$L__BB5_2:
	ret;

}
	// .globl	_Z20cudaMakeBinaryMatrixPKdPddii
.visible .entry _Z20cudaMakeBinaryMatrixPKdPddii(
	.param .u64 .ptr .align 1 _Z20cudaMakeBinaryMatrixPKdPddii_param_0,
	.param .u64 .ptr .align 1 _Z20cudaMakeBinaryMatrixPKdPddii_param_1,
	.param .f64 _Z20cudaMakeBinaryMatrixPKdPddii_param_2,
	.param .u32 _Z20cudaMakeBinaryMatrixPKdPddii_param_3,
	.param .u32 _Z20cudaMakeBinaryMatrixPKdPddii_param_4
)
{
	.reg .pred 	%p<5>;
	.reg .b32 	%r<14>;
	.reg .b64 	%rd<13>;
	.reg .b64 	%fd<3>;

	ld.param.u64 	%rd2, [_Z20cudaMakeBinaryMatrixPKdPddii_param_0];
	ld.param.u64 	%rd3, [_Z20cudaMakeBinaryMatrixPKdPddii_param_1];
	ld.param.f64 	%fd1, [_Z20cudaMakeBinaryMatrixPKdPddii_param_2];
	ld.param.u32 	%r2, [_Z20cudaMakeBinaryMatrixPKdPddii_param_3];
	ld.param.u32 	%r3, [_Z20cudaMakeBinaryMatrixPKdPddii_param_4];
	cvta.to.global.u64 	%rd1, %rd3;
	mov.u32 	%r5, %tid.x;
	mov.u32 	%r6, %ctaid.x;
	mov.u32 	%r7, %ntid.x;
	mad.lo.s32 	%r8, %r6, %r7, %r5;
	mov.u32 	%r9, %tid.y;
	mov.u32 	%r10, %ctaid.y;
	mov.u32 	%r11, %ntid.y;
	mad.lo.s32 	%r12, %r10, %r11, %r9;
	mad.lo.s32 	%r1, %r2, %r12, %r8;
	setp.ge.u32 	%p1, %r8, %r2;
	setp.ge.u32 	%p2, %r12, %r3;
	or.pred  	%p3, %p1, %p2;
	@%p3 bra 	$L__BB6_4;
	cvta.to.global.u64 	%rd4, %rd2;
	mul.wide.u32 	%rd5, %r1, 8;
	add.s64 	%rd6, %rd4, %rd5;
	ld.global.f64 	%fd2, [%rd6];
	setp.leu.f64 	%p4, %fd2, %fd1;
	@%p4 bra 	$L__BB6_3;
	add.s64 	%rd11, %rd1, %rd5;
	mov.b64 	%rd12, 4607182418800017408;
	st.global.u64 	[%rd11], %rd12;
	bra.uni 	$L__BB6_4;
$L__BB6_3:
	add.s64 	%rd8, %rd1, %rd5;
	mov.b64 	%rd9, 0;
	st.global.u64 	[%rd8], %rd9;
$L__BB6_4:
	ret;

}
	// .globl	_Z21cudaMakeBinaryMatrix2Pddii
.visible .entry _Z21cudaMakeBinaryMatrix2Pddii(
	.param .u64 .ptr .align 1 _Z21cudaMakeBinaryMatrix2Pddii_param_0,
	.param .f64 _Z21cudaMakeBinaryMatrix2Pddii_param_1,
	.param .u32 _Z21cudaMakeBinaryMatrix2Pddii_param_2,
	.param .u32 _Z21cudaMakeBinaryMatrix2Pddii_param_3
)
{
	.reg .pred 	%p<5>;
	.reg .b32 	%r<14>;
	.reg .b64 	%rd<7>;
	.reg .b64 	%fd<3>;

	ld.param.u64 	%rd2, [_Z21cudaMakeBinaryMatrix2Pddii_param_0];
	ld.param.f64 	%fd1, [_Z21cudaMakeBinaryMatrix2Pddii_param_1];
	ld.param.u32 	%r2, [_Z21cudaMakeBinaryMatrix2Pddii_param_2];
	ld.param.u32 	%r3, [_Z21cudaMakeBinaryMatrix2Pddii_param_3];
	mov.u32 	%r5, %tid.x;
	mov.u32 	%r6, %ctaid.x;
	mov.u32 	%r7, %ntid.x;
	mad.lo.s32 	%r8, %r6, %r7, %r5;
	mov.u32 	%r9, %tid.y;
	mov.u32 	%r10, %ctaid.y;
	mov.u32 	%r11, %ntid.y;
	mad.lo.s32 	%r12, %r10, %r11, %r9;
	mad.lo.s32 	%r1, %r2, %r12, %r8;
	setp.ge.u32 	%p1, %r8, %r2;
	setp.ge.u32 	%p2, %r12, %r3;
	or.pred  	%p3, %p1, %p2;
	@%p3 bra 	$L__BB7_4;
	cvta.to.global.u64 	%rd3, %rd2;
	mul.wide.u32 	%rd4, %r1, 8;
	add.s64 	%rd1, %rd3, %rd4;
	ld.global.f64 	%fd2, [%rd1];
	setp.leu.f64 	%p4, %fd2, %fd1;
	@%p4 bra 	$L__BB7_3;
	mov.b64 	%rd6, 4607182418800017408;
	st.global.u64 	[%rd1], %rd6;
	bra.uni 	$L__BB7_4;
$L__BB7_3:
	mov.b64 	%rd5, 0;
	st.global.u64 	[%rd1], %rd5;
$L__BB7_4:
	ret;

}


// ===== COMPILED SASS (sm_100) =====

	.target	sm_100

	.elftype	@"ET_EXEC"


//--------------------- .note.nv.tkinfo           --------------------------
	.section	.note.nv.tkinfo,"",@"SHT_NOTE"
	.sectionflags	@"SHF_NOTE_NV_TKINFO"
	.tkinfo
        /*0018*/ 	.word	0x00000002
        /*0030*/ 	.string	""
        /*0030*/ 	.string	"ptxas"
        /*0030*/ 	.string	"Cuda compilation tools, release 13.0, V13.0.88"
        /*0030*/ 	.string	"Build cuda_13.0.r13.0/compiler.36424714_0"
        /*0030*/ 	.string	"-arch sm_100 -m 64 "



//--------------------- .note.nv.cuinfo           --------------------------
	.section	.note.nv.cuinfo,"",@"SHT_NOTE"
	.sectionflags	@"SHF_NOTE_NV_CUINFO"
        /*0018*/ 	.short	0x0002
        /*001a*/ 	.short	0x0064
        /*001c*/ 	.short	0x0082
	.zero		2


//--------------------- .nv.info                  --------------------------
	.section	.nv.info,"",@"SHT_CUDA_INFO"
	.align	4


	//----- nvinfo : EIATTR_REGCOUNT
	.align		4
        /*0000*/ 	.byte	0x04, 0x2f
        /*0002*/ 	.short	(.L_1 - .L_0)
	.align		4
.L_0:
        /*0004*/ 	.word	index@(_Z14cudaComplexDivPK7double2S1_PS_ii)
        /*0008*/ 	.word	0x00000016


	//----- nvinfo : EIATTR_FRAME_SIZE
	.align		4
.L_1:
        /*000c*/ 	.byte	0x04, 0x11
        /*000e*/ 	.short	(.L_3 - .L_2)
	.align		4
.L_2:
        /*0010*/ 	.word	index@($__internal_2_$__cuda_sm20_dblrcp_rn_slowpath_v3)
        /*0014*/ 	.word	0x00000000


	//----- nvinfo : EIATTR_FRAME_SIZE
	.align		4
.L_3:
        /*0018*/ 	.byte	0x04, 0x11
        /*001a*/ 	.short	(.L_5 - .L_4)
	.align		4
.L_4:
        /*001c*/ 	.word	index@(_Z14cudaComplexDivPK7double2S1_PS_ii)
        /*0020*/ 	.word	0x00000000


	//----- nvinfo : EIATTR_REGCOUNT
	.align		4
.L_5:
        /*0024*/ 	.byte	0x04, 0x2f
        /*0026*/ 	.short	(.L_7 - .L_6)
	.align		4
.L_6:
        /*0028*/ 	.word	index@(_Z14cudaComplexAddPK7double2S1_PS_ii)
        /*002c*/ 	.word	0x00000012


	//----- nvinfo : EIATTR_FRAME_SIZE
	.align		4
.L_7:
        /*0030*/ 	.byte	0x04, 0x11
        /*0032*/ 	.short	(.L_9 - .L_8)
	.align		4
.L_8:
        /*0034*/ 	.word	index@(_Z14cudaComplexAddPK7double2S1_PS_ii)
        /*0038*/ 	.word	0x00000000


	//----- nvinfo : EIATTR_REGCOUNT
	.align		4
.L_9:
        /*003c*/ 	.byte	0x04, 0x2f
        /*003e*/ 	.short	(.L_11 - .L_10)
	.align		4
.L_10:
        /*0040*/ 	.word	index@(_Z14cudaComplexSubPK7double2S1_PS_ii)
        /*0044*/ 	.word	0x00000012


	//----- nvinfo : EIATTR_FRAME_SIZE
	.align		4
.L_11:
        /*0048*/ 	.byte	0x04, 0x11
        /*004a*/ 	.short	(.L_13 - .L_12)
	.align		4
.L_12:
        /*004c*/ 	.word	index@(_Z14cudaComplexSubPK7double2S1_PS_ii)
        /*0050*/ 	.word	0x00000000


	//----- nvinfo : EIATTR_REGCOUNT
	.align		4
.L_13:
        /*0054*/ 	.byte	0x04, 0x2f
        /*0056*/ 	.short	(.L_15 - .L_14)
	.align		4
.L_14:
        /*0058*/ 	.word	index@(_Z14cudaComplexMulPK7double2S1_PS_ii)
        /*005c*/ 	.word	0x00000016


	//----- nvinfo : EIATTR_FRAME_SIZE
	.align		4
.L_15:
        /*0060*/ 	.byte	0x04, 0x11
        /*0062*/ 	.short	(.L_17 - .L_16)
	.align		4
.L_16:
        /*0064*/ 	.word	index@(_Z14cudaComplexMulPK7double2S1_PS_ii)
        /*0068*/ 	.word	0x00000000


	//----- nvinfo : EIATTR_REGCOUNT
	.align		4
.L_17:
        /*006c*/ 	.byte	0x04, 0x2f
        /*006e*/ 	.short	(.L_19 - .L_18)
	.align		4
.L_18:
        /*0070*/ 	.word	index@(_Z15cudaComplexConjP7double2ii)
        /*0074*/ 	.word	0x00000008


	//----- nvinfo : EIATTR_FRAME_SIZE
	.align		4
.L_19:
        /*0078*/ 	.byte	0x04, 0x11
        /*007a*/ 	.short	(.L_21 - .L_20)
	.align		4
.L_20:
        /*007c*/ 	.word	index@(_Z15cudaComplexConjP7double2ii)
        /*0080*/ 	.word	0x00000000


	//----- nvinfo : EIATTR_REGCOUNT
	.align		4
.L_21:
        /*0084*/ 	.byte	0x04, 0x2f
        /*0086*/ 	.short	(.L_23 - .L_22)
	.align		4
.L_22:
        /*0088*/ 	.word	index@(_Z14cudaComplexAbsPK7double2Pdii)
        /*008c*/ 	.word	0x0000001c


	//----- nvinfo : EIATTR_FRAME_SIZE
	.align		4
.L_23:
        /*0090*/ 	.byte	0x04, 0x11
        /*0092*/ 	.short	(.L_25 - .L_24)
	.align		4
.L_24:
        /*0094*/ 	.word	index@($__internal_1_$__cuda_sm20_dsqrt_rn_f64_mediumpath_v1)
        /*0098*/ 	.word	0x00000000


	//----- nvinfo : EIATTR_FRAME_SIZE
	.align		4
.L_25:
        /*009c*/ 	.byte	0x04, 0x11
        /*009e*/ 	.short	(.L_27 - .L_26)
	.align		4
.L_26:
        /*00a0*/ 	.word	index@($__internal_0_$__cuda_sm20_div_rn_f64_full)
        /*00a4*/ 	.word	0x00000000


	//----- nvinfo : EIATTR_FRAME_SIZE
	.align		4
.L_27:
        /*00a8*/ 	.byte	0x04, 0x11
        /*00aa*/ 	.short	(.L_29 - .L_28)
	.align		4
.L_28:
        /*00ac*/ 	.word	index@(_Z14cudaComplexAbsPK7double2Pdii)
        /*00b0*/ 	.word	0x00000000


	//----- nvinfo : EIATTR_REGCOUNT
	.align		4
.L_29:
        /*00b4*/ 	.byte	0x04, 0x2f
        /*00b6*/ 	.short	(.L_31 - .L_30)
	.align		4
.L_30:
        /*00b8*/ 	.word	index@(_Z20cudaMakeBinaryMatrixPKdPddii)
        /*00bc*/ 	.word	0x0000000c


	//----- nvinfo : EIATTR_FRAME_SIZE
	.align		4
.L_31:
        /*00c0*/ 	.byte	0x04, 0x11
        /*00c2*/ 	.short	(.L_33 - .L_32)
	.align		4
.L_32:
        /*00c4*/ 	.word	index@(_Z20cudaMakeBinaryMatrixPKdPddii)
        /*00c8*/ 	.word	0x00000000


	//----- nvinfo : EIATTR_REGCOUNT
	.align		4
.L_33:
        /*00cc*/ 	.byte	0x04, 0x2f
        /*00ce*/ 	.short	(.L_35 - .L_34)
	.align		4
.L_34:
        /*00d0*/ 	.word	index@(_Z21cudaMakeBinaryMatrix2Pddii)
        /*00d4*/ 	.word	0x0000000a


	//----- nvinfo : EIATTR_FRAME_SIZE
	.align		4
.L_35:
        /*00d8*/ 	.byte	0x04, 0x11
        /*00da*/ 	.short	(.L_37 - .L_36)
	.align		4
.L_36:
        /*00dc*/ 	.word	index@(_Z21cudaMakeBinaryMatrix2Pddii)
        /*00e0*/ 	.word	0x00000000


	//----- nvinfo : EIATTR_MIN_STACK_SIZE
	.align		4
.L_37:
        /*00e4*/ 	.byte	0x04, 0x12
        /*00e6*/ 	.short	(.L_39 - .L_38)
	.align		4
.L_38:
        /*00e8*/ 	.word	index@(_Z21cudaMakeBinaryMatrix2Pddii)
        /*00ec*/ 	.word	0x00000000


	//----- nvinfo : EIATTR_MIN_STACK_SIZE
	.align		4
.L_39:
        /*00f0*/ 	.byte	0x04, 0x12
        /*00f2*/ 	.short	(.L_41 - .L_40)
	.align		4
.L_40:
        /*00f4*/ 	.word	index@(_Z20cudaMakeBinaryMatrixPKdPddii)
        /*00f8*/ 	.word	0x00000000


	//----- nvinfo : EIATTR_MIN_STACK_SIZE
	.align		4
.L_41:
        /*00fc*/ 	.byte	0x04, 0x12
        /*00fe*/ 	.short	(.L_43 - .L_42)
	.align		4
.L_42:
        /*0100*/ 	.word	index@(_Z14cudaComplexAbsPK7double2Pdii)
        /*0104*/ 	.word	0x00000000


	//----- nvinfo : EIATTR_MIN_STACK_SIZE
	.align		4
.L_43:
        /*0108*/ 	.byte	0x04, 0x12
        /*010a*/ 	.short	(.L_45 - .L_44)
	.align		4
.L_44:
        /*010c*/ 	.word	index@(_Z15cudaComplexConjP7double2ii)
        /*0110*/ 	.word	0x00000000


	//----- nvinfo : EIATTR_MIN_STACK_SIZE
	.align		4
.L_45:
        /*0114*/ 	.byte	0x04, 0x12
        /*0116*/ 	.short	(.L_47 - .L_46)
	.align		4
.L_46:
        /*0118*/ 	.word	index@(_Z14cudaComplexMulPK7double2S1_PS_ii)
        /*011c*/ 	.word	0x00000000


	//----- nvinfo : EIATTR_MIN_STACK_SIZE
	.align		4
.L_47:
        /*0120*/ 	.byte	0x04, 0x12
        /*0122*/ 	.short	(.L_49 - .L_48)
	.align		4
.L_48:
        /*0124*/ 	.word	index@(_Z14cudaComplexSubPK7double2S1_PS_ii)
        /*0128*/ 	.word	0x00000000


	//----- nvinfo : EIATTR_MIN_STACK_SIZE
	.align		4
.L_49:
        /*012c*/ 	.byte	0x04, 0x12
        /*012e*/ 	.short	(.L_51 - .L_50)
	.align		4
.L_50:
        /*0130*/ 	.word	index@(_Z14cudaComplexAddPK7double2S1_PS_ii)
        /*0134*/ 	.word	0x00000000


	//----- nvinfo : EIATTR_MIN_STACK_SIZE
	.align		4
.L_51:
        /*0138*/ 	.byte	0x04, 0x12
        /*013a*/ 	.short	(.L_53 - .L_52)
	.align		4
.L_52:
        /*013c*/ 	.word	index@(_Z14cudaComplexDivPK7double2S1_PS_ii)
        /*0140*/ 	.word	0x00000000
.L_53:


//--------------------- .nv.compat                --------------------------
	.section	.nv.compat,"",@"SHT_CUDA_COMPAT_INFO"
	.align	4
        /*0000*/ 	.byte	0x02, 0x09, 0x00, 0x00, 0x02, 0x02, 0x01, 0x00, 0x02, 0x05, 0x05, 0x00, 0x03, 0x07, 0x01, 0x01
        /*0010*/ 	.byte	0x02, 0x03, 0x00, 0x00, 0x02, 0x06, 0x01, 0x00, 0x04, 0x0b, 0x08, 0x00, 0x01, 0x00, 0x00, 0x00
        /*0020*/ 	.byte	0x00, 0x00, 0x00, 0x00


//--------------------- .nv.info._Z21cudaMakeBinaryMatrix2Pddii --------------------------
	.section	.nv.info._Z21cudaMakeBinaryMatrix2Pddii,"",@"SHT_CUDA_INFO"
	.sectionflags	@""
	.align	4


	//----- nvinfo : EIATTR_CUDA_API_VERSION
	.align		4
        /*0000*/ 	.byte	0x04, 0x37
        /*0002*/ 	.short	(.L_55 - .L_54)
.L_54:
        /*0004*/ 	.word	0x00000082


	//----- nvinfo : EIATTR_KPARAM_INFO
	.align		4
.L_55:
        /*0008*/ 	.byte	0x04, 0x17
        /*000a*/ 	.short	(.L_57 - .L_56)
.L_56:
        /*000c*/ 	.word	0x00000000
        /*0010*/ 	.short	0x0003
        /*0012*/ 	.short	0x0014
        /*0014*/ 	.byte	0x00, 0xf0, 0x11, 0x00


	//----- nvinfo : EIATTR_KPARAM_INFO
	.align		4
.L_57:
        /*0018*/ 	.byte	0x04, 0x17
        /*001a*/ 	.short	(.L_59 - .L_58)
.L_58:
        /*001c*/ 	.word	0x00000000
        /*0020*/ 	.short	0x0002
        /*0022*/ 	.short	0x0010
        /*0024*/ 	.byte	0x00, 0xf0, 0x11, 0x00


	//----- nvinfo : EIATTR_KPARAM_INFO
	.align		4
.L_59:
        /*0028*/ 	.byte	0x04, 0x17
        /*002a*/ 	.short	(.L_61 - .L_60)
.L_60:
        /*002c*/ 	.word	0x00000000
        /*0030*/ 	.short	0x0001
        /*0032*/ 	.short	0x0008
        /*0034*/ 	.byte	0x00, 0xf0, 0x21, 0x00


	//----- nvinfo : EIATTR_KPARAM_INFO
	.align		4
.L_61:
        /*0038*/ 	.byte	0x04, 0x17
        /*003a*/ 	.short	(.L_63 - .L_62)
.L_62:
        /*003c*/ 	.word	0x00000000
        /*0040*/ 	.short	0x0000
        /*0042*/ 	.short	0x0000
        /*0044*/ 	.byte	0x00, 0xf5, 0x21, 0x00


	//----- nvinfo : EIATTR_SPARSE_MMA_MASK
	.align		4
.L_63:
        /*0048*/ 	.byte	0x03, 0x50
        /*004a*/ 	.short	0x0000


	//----- nvinfo : EIATTR_MAXREG_COUNT
	.align		4
        /*004c*/ 	.byte	0x03, 0x1b
        /*004e*/ 	.short	0x00ff


	//----- nvinfo : EIATTR_MERCURY_ISA_VERSION
	.align		4
        /*0050*/ 	.byte	0x03, 0x5f
        /*0052*/ 	.short	0x0101


	//----- nvinfo : EIATTR_VRC_CTA_INIT_COUNT
	.align		4
        /*0054*/ 	.byte	0x02, 0x4a
	.zero		1
	.zero		1


	//----- nvinfo : EIATTR_EXIT_INSTR_OFFSETS
	.align		4
        /*0058*/ 	.byte	0x04, 0x1c
        /*005a*/ 	.short	(.L_65 - .L_64)


	//   ....[0]....
.L_64:
        /*005c*/ 	.word	0x000000d0


	//   ....[1]....
        /*0060*/ 	.word	0x00000170


	//   ....[2]....
        /*0064*/ 	.word	0x00000190


	//----- nvinfo : EIATTR_CBANK_PARAM_SIZE
	.align		4
.L_65:
        /*0068*/ 	.byte	0x03, 0x19
        /*006a*/ 	.short	0x0018


	//----- nvinfo : EIATTR_PARAM_CBANK
	.align		4
        /*006c*/ 	.byte	0x04, 0x0a
        /*006e*/ 	.short	(.L_67 - .L_66)
	.align		4
.L_66:
        /*0070*/ 	.word	index@(.nv.constant0._Z21cudaMakeBinaryMatrix2Pddii)
        /*0074*/ 	.short	0x0380
        /*0076*/ 	.short	0x0018


	//----- nvinfo : EIATTR_SW_WAR
	.align		4
.L_67:
        /*0078*/ 	.byte	0x04, 0x36
        /*007a*/ 	.short	(.L_69 - .L_68)
.L_68:
        /*007c*/ 	.word	0x00000008
.L_69:


//--------------------- .nv.info._Z20cudaMakeBinaryMatrixPKdPddii --------------------------
	.section	.nv.info._Z20cudaMakeBinaryMatrixPKdPddii,"",@"SHT_CUDA_INFO"
	.sectionflags	@""
	.align	4


	//----- nvinfo : EIATTR_CUDA_API_VERSION
	.align		4
        /*0000*/ 	.byte	0x04, 0x37
        /*0002*/ 	.short	(.L_71 - .L_70)
.L_70:
        /*0004*/ 	.word	0x00000082


	//----- nvinfo : EIATTR_KPARAM_INFO
	.align		4
.L_71:
        /*0008*/ 	.byte	0x04, 0x17
        /*000a*/ 	.short	(.L_73 - .L_72)
.L_72:
        /*000c*/ 	.word	0x00000000
        /*0010*/ 	.short	0x0004
        /*0012*/ 	.short	0x001c
        /*0014*/ 	.byte	0x00, 0xf0, 0x11, 0x00


	//----- nvinfo : EIATTR_KPARAM_INFO
	.align		4
.L_73:
        /*0018*/ 	.byte	0x04, 0x17
        /*001a*/ 	.short	(.L_75 - .L_74)
.L_74:
        /*001c*/ 	.word	0x00000000
        /*0020*/ 	.short	0x0003
        /*0022*/ 	.short	0x0018
        /*0024*/ 	.byte	0x00, 0xf0, 0x11, 0x00


	//----- nvinfo : EIATTR_KPARAM_INFO
	.align		4
.L_75:
        /*0028*/ 	.byte	0x04, 0x17
        /*002a*/ 	.short	(.L_77 - .L_76)
.L_76:
        /*002c*/ 	.word	0x00000000
        /*0030*/ 	.short	0x0002
        /*0032*/ 	.short	0x0010
        /*0034*/ 	.byte	0x00, 0xf0, 0x21, 0x00


	//----- nvinfo : EIATTR_KPARAM_INFO
	.align		4
.L_77:
        /*0038*/ 	.byte	0x04, 0x17
        /*003a*/ 	.short	(.L_79 - .L_78)
.L_78:
        /*003c*/ 	.word	0x00000000
        /*0040*/ 	.short	0x0001
        /*0042*/ 	.short	0x0008
        /*0044*/ 	.byte	0x00, 0xf5, 0x21, 0x00


	//----- nvinfo : EIATTR_KPARAM_INFO
	.align		4
.L_79:
        /*0048*/ 	.byte	0x04, 0x17
        /*004a*/ 	.short	(.L_81 - .L_80)
.L_80:
        /*004c*/ 	.word	0x00000000
        /*0050*/ 	.short	0x0000
        /*0052*/ 	.short	0x0000
        /*0054*/ 	.byte	0x00, 0xf5, 0x21, 0x00


	//----- nvinfo : EIATTR_SPARSE_MMA_MASK
	.align		4
.L_81:
        /*0058*/ 	.byte	0x03, 0x50
        /*005a*/ 	.short	0x0000


	//----- nvinfo : EIATTR_MAXREG_COUNT
	.align		4
        /*005c*/ 	.byte	0x03, 0x1b
        /*005e*/ 	.short	0x00ff


	//----- nvinfo : EIATTR_MERCURY_ISA_VERSION
	.align		4
        /*0060*/ 	.byte	0x03, 0x5f
        /*0062*/ 	.short	0x0101


	//----- nvinfo : EIATTR_VRC_CTA_INIT_COUNT
	.align		4
        /*0064*/ 	.byte	0x02, 0x4a
	.zero		1
	.zero		1


	//----- nvinfo : EIATTR_EXIT_INSTR_OFFSETS
	.align		4
        /*0068*/ 	.byte	0x04, 0x1c
        /*006a*/ 	.short	(.L_83 - .L_82)


	//   ....[0]....
.L_82:
        /*006c*/ 	.word	0x000000d0


	//   ....[1]....
        /*0070*/ 	.word	0x00000190


	//   ....[2]....
        /*0074*/ 	.word	0x000001d0


	//----- nvinfo : EIATTR_CBANK_PARAM_SIZE
	.align		4
.L_83:
        /*0078*/ 	.byte	0x03, 0x19
        /*007a*/ 	.short	0x0020


	//----- nvinfo : EIATTR_PARAM_CBANK
	.align		4
        /*007c*/ 	.byte	0x04, 0x0a
        /*007e*/ 	.short	(.L_85 - .L_84)
	.align		4
.L_84:
        /*0080*/ 	.word	index@(.nv.constant0._Z20cudaMakeBinaryMatrixPKdPddii)
        /*0084*/ 	.short	0x0380
        /*0086*/ 	.short	0x0020


	//----- nvinfo : EIATTR_SW_WAR
	.align		4
.L_85:
        /*0088*/ 	.byte	0x04, 0x36
        /*008a*/ 	.short	(.L_87 - .L_86)
.L_86:
        /*008c*/ 	.word	0x00000008
.L_87:


//--------------------- .nv.info._Z14cudaComplexAbsPK7double2Pdii --------------------------
	.section	.nv.info._Z14cudaComplexAbsPK7double2Pdii,"",@"SHT_CUDA_INFO"
	.sectionflags	@""
	.align	4


	//----- nvinfo : EIATTR_CUDA_API_VERSION
	.align		4
        /*0000*/ 	.byte	0x04, 0x37
        /*0002*/ 	.short	(.L_89 - .L_88)
.L_88:
        /*0004*/ 	.word	0x00000082


	//----- nvinfo : EIATTR_KPARAM_INFO
	.align		4
.L_89:
        /*0008*/ 	.byte	0x04, 0x17
        /*000a*/ 	.short	(.L_91 - .L_90)
.L_90:
        /*000c*/ 	.word	0x00000000
        /*0010*/ 	.short	0x0003
        /*0012*/ 	.short	0x0014
        /*0014*/ 	.byte	0x00, 0xf0, 0x11, 0x00


	//----- nvinfo : EIATTR_KPARAM_INFO
	.align		4
.L_91:
        /*0018*/ 	.byte	0x04, 0x17
        /*001a*/ 	.short	(.L_93 - .L_92)
.L_92:
        /*001c*/ 	.word	0x00000000
        /*0020*/ 	.short	0x0002
        /*0022*/ 	.short	0x0010
        /*0024*/ 	.byte	0x00, 0xf0, 0x11, 0x00


	//----- nvinfo : EIATTR_KPARAM_INFO
	.align		4
.L_93:
        /*0028*/ 	.byte	0x04, 0x17
        /*002a*/ 	.short	(.L_95 - .L_94)
.L_94:
        /*002c*/ 	.word	0x00000000
        /*0030*/ 	.short	0x0001
        /*0032*/ 	.short	0x0008
        /*0034*/ 	.byte	0x00, 0xf5, 0x21, 0x00


	//----- nvinfo : EIATTR_KPARAM_INFO
	.align		4
.L_95:
        /*0038*/ 	.byte	0x04, 0x17
        /*003a*/ 	.short	(.L_97 - .L_96)
.L_96:
        /*003c*/ 	.word	0x00000000
        /*0040*/ 	.short	0x0000
        /*0042*/ 	.short	0x0000
        /*0044*/ 	.byte	0x00, 0xf5, 0x21, 0x00


	//----- nvinfo : EIATTR_SPARSE_MMA_MASK
	.align		4
.L_97:
        /*0048*/ 	.byte	0x03, 0x50
        /*004a*/ 	.short	0x0000


	//----- nvinfo : EIATTR_MAXREG_COUNT
	.align		4
        /*004c*/ 	.byte	0x03, 0x1b
        /*004e*/ 	.short	0x00ff


	//----- nvinfo : EIATTR_MERCURY_ISA_VERSION
	.align		4
        /*0050*/ 	.byte	0x03, 0x5f
        /*0052*/ 	.short	0x0101


	//----- nvinfo : EIATTR_VRC_CTA_INIT_COUNT
	.align		4
        /*0054*/ 	.byte	0x02, 0x4a
	.zero		1
	.zero		1


	//----- nvinfo : EIATTR_EXIT_INSTR_OFFSETS
	.align		4
        /*0058*/ 	.byte	0x04, 0x1c
        /*005a*/ 	.short	(.L_99 - .L_98)


	//   ....[0]....
.L_98:
        /*005c*/ 	.word	0x000000d0


	//   ....[1]....
        /*0060*/ 	.word	0x00000570


	//----- nvinfo : EIATTR_CRS_STACK_SIZE
	.align		4
.L_99:
        /*0064*/ 	.byte	0x04, 0x1e
        /*0066*/ 	.short	(.L_101 - .L_100)
.L_100:
        /*0068*/ 	.word	0x00000000


	//----- nvinfo : EIATTR_CBANK_PARAM_SIZE
	.align		4
.L_101:
        /*006c*/ 	.byte	0x03, 0x19
        /*006e*/ 	.short	0x0018


	//----- nvinfo : EIATTR_PARAM_CBANK
	.align		4
        /*0070*/ 	.byte	0x04, 0x0a
        /*0072*/ 	.short	(.L_103 - .L_102)
	.align		4
.L_102:
        /*0074*/ 	.word	index@(.nv.constant0._Z14cudaComplexAbsPK7double2Pdii)
        /*0078*/ 	.short	0x0380
        /*007a*/ 	.short	0x0018


	//----- nvinfo : EIATTR_SW_WAR
	.align		4
.L_103:
        /*007c*/ 	.byte	0x04, 0x36
        /*007e*/ 	.short	(.L_105 - .L_104)
.L_104:
        /*0080*/ 	.word	0x00000008
.L_105:


//--------------------- .nv.info._Z15cudaComplexConjP7double2ii --------------------------
	.section	.nv.info._Z15cudaComplexConjP7double2ii,"",@"SHT_CUDA_INFO"
	.sectionflags	@""
	.align	4


	//----- nvinfo : EIATTR_CUDA_API_VERSION
	.align		4
        /*0000*/ 	.byte	0x04, 0x37
        /*0002*/ 	.short	(.L_107 - .L_106)
.L_106:
        /*0004*/ 	.word	0x00000082


	//----- nvinfo : EIATTR_KPARAM_INFO
	.align		4
.L_107:
        /*0008*/ 	.byte	0x04, 0x17
        /*000a*/ 	.short	(.L_109 - .L_108)
.L_108:
        /*000c*/ 	.word	0x00000000
        /*0010*/ 	.short	0x0002
        /*0012*/ 	.short	0x000c
        /*0014*/ 	.byte	0x00, 0xf0, 0x11, 0x00


	//----- nvinfo : EIATTR_KPARAM_INFO
	.align		4
.L_109:
        /*0018*/ 	.byte	0x04, 0x17
        /*001a*/ 	.short	(.L_111 - .L_110)
.L_110:
        /*001c*/ 	.word	0x00000000
        /*0020*/ 	.short	0x0001
        /*0022*/ 	.short	0x0008
        /*0024*/ 	.byte	0x00, 0xf0, 0x11, 0x00


	//----- nvinfo : EIATTR_KPARAM_INFO
	.align		4
.L_111:
        /*0028*/ 	.byte	0x04, 0x17
        /*002a*/ 	.short	(.L_113 - .L_112)
.L_112:
        /*002c*/ 	.word	0x00000000
        /*0030*/ 	.short	0x0000
        /*0032*/ 	.short	0x0000
        /*0034*/ 	.byte	0x00, 0xf5, 0x21, 0x00


	//----- nvinfo : EIATTR_SPARSE_MMA_MASK
	.align		4
.L_113:
        /*0038*/ 	.byte	0x03, 0x50
        /*003a*/ 	.short	0x0000


	//----- nvinfo : EIATTR_MAXREG_COUNT
	.align		4
        /*003c*/ 	.byte	0x03, 0x1b
        /*003e*/ 	.short	0x00ff


	//----- nvinfo : EIATTR_MERCURY_ISA_VERSION
	.align		4
        /*0040*/ 	.byte	0x03, 0x5f
        /*0042*/ 	.short	0x0101


	//----- nvinfo : EIATTR_VRC_CTA_INIT_COUNT
	.align		4
        /*0044*/ 	.byte	0x02, 0x4a
	.zero		1
	.zero		1


	//----- nvinfo : EIATTR_EXIT_INSTR_OFFSETS
	.align		4
        /*0048*/ 	.byte	0x04, 0x1c
        /*004a*/ 	.short	(.L_115 - .L_114)


	//   ....[0]....
.L_114:
        /*004c*/ 	.word	0x000000d0


	//   ....[1]....
        /*0050*/ 	.word	0x00000140


	//----- nvinfo : EIATTR_CBANK_PARAM_SIZE
	.align		4
.L_115:
        /*0054*/ 	.byte	0x03, 0x19
        /*0056*/ 	.short	0x0010


	//----- nvinfo : EIATTR_PARAM_CBANK
	.align		4
        /*0058*/ 	.byte	0x04, 0x0a
        /*005a*/ 	.short	(.L_117 - .L_116)
	.align		4
.L_116:
        /*005c*/ 	.word	index@(.nv.constant0._Z15cudaComplexConjP7double2ii)
        /*0060*/ 	.short	0x0380
        /*0062*/ 	.short	0x0010


	//----- nvinfo : EIATTR_SW_WAR
	.align		4
.L_117:
        /*0064*/ 	.byte	0x04, 0x36
        /*0066*/ 	.short	(.L_119 - .L_118)
.L_118:
        /*0068*/ 	.word	0x00000008
.L_119:


//--------------------- .nv.info._Z14cudaComplexMulPK7double2S1_PS_ii --------------------------
	.section	.nv.info._Z14cudaComplexMulPK7double2S1_PS_ii,"",@"SHT_CUDA_INFO"
	.sectionflags	@""
	.align	4


	//----- nvinfo : EIATTR_CUDA_API_VERSION
	.align		4
        /*0000*/ 	.byte	0x04, 0x37
        /*0002*/ 	.short	(.L_121 - .L_120)
.L_120:
        /*0004*/ 	.word	0x00000082


	//----- nvinfo : EIATTR_KPARAM_INFO
	.align		4
.L_121:
        /*0008*/ 	.byte	0x04, 0x17
        /*000a*/ 	.short	(.L_123 - .L_122)
.L_122:
        /*000c*/ 	.word	0x00000000
        /*0010*/ 	.short	0x0004
        /*0012*/ 	.short	0x001c
        /*0014*/ 	.byte	0x00, 0xf0, 0x11, 0x00


	//----- nvinfo : EIATTR_KPARAM_INFO
	.align		4
.L_123:
        /*0018*/ 	.byte	0x04, 0x17
        /*001a*/ 	.short	(.L_125 - .L_124)
.L_124:
        /*001c*/ 	.word	0x00000000
        /*0020*/ 	.short	0x0003
        /*0022*/ 	.short	0x0018
        /*0024*/ 	.byte	0x00, 0xf0, 0x11, 0x00


	//----- nvinfo : EIATTR_KPARAM_INFO
	.align		4
.L_125:
        /*0028*/ 	.byte	0x04, 0x17
        /*002a*/ 	.short	(.L_127 - .L_126)
.L_126:
        /*002c*/ 	.word	0x00000000
        /*0030*/ 	.short	0x0002
        /*0032*/ 	.short	0x0010
        /*0034*/ 	.byte	0x00, 0xf5, 0x21, 0x00


	//----- nvinfo : EIATTR_KPARAM_INFO
	.align		4
.L_127:
        /*0038*/ 	.byte	0x04, 0x17
        /*003a*/ 	.short	(.L_129 - .L_128)
.L_128:
        /*003c*/ 	.word	0x00000000
        /*0040*/ 	.short	0x0001
        /*0042*/ 	.short	0x0008
        /*0044*/ 	.byte	0x00, 0xf5, 0x21, 0x00


	//----- nvinfo : EIATTR_KPARAM_INFO
	.align		4
.L_129:
        /*0048*/ 	.byte	0x04, 0x17
        /*004a*/ 	.short	(.L_131 - .L_130)
.L_130:
        /*004c*/ 	.word	0x00000000
        /*0050*/ 	.short	0x0000
        /*0052*/ 	.short	0x0000
        /*0054*/ 	.byte	0x00, 0xf5, 0x21, 0x00


	//----- nvinfo : EIATTR_SPARSE_MMA_MASK
	.align		4
.L_131:
        /*0058*/ 	.byte	0x03, 0x50
        /*005a*/ 	.short	0x0000


	//----- nvinfo : EIATTR_MAXREG_COUNT
	.align		4
        /*005c*/ 	.byte	0x03, 0x1b
        /*005e*/ 	.short	0x00ff


	//----- nvinfo : EIATTR_MERCURY_ISA_VERSION
	.align		4
        /*0060*/ 	.byte	0x03, 0x5f
        /*0062*/ 	.short	0x0101


	//----- nvinfo : EIATTR_VRC_CTA_INIT_COUNT
	.align		4
        /*0064*/ 	.byte	0x02, 0x4a
	.zero		1
	.zero		1


	//----- nvinfo : EIATTR_EXIT_INSTR_OFFSETS
	.align		4
        /*0068*/ 	.byte	0x04, 0x1c
        /*006a*/ 	.short	(.L_133 - .L_132)


	//   ....[0]....
.L_132:
        /*006c*/ 	.word	0x000000d0


	//   ....[1]....
        /*0070*/ 	.word	0x000001c0


	//----- nvinfo : EIATTR_CBANK_PARAM_SIZE
	.align		4
.L_133:
        /*0074*/ 	.byte	0x03, 0x19
        /*0076*/ 	.short	0x0020


	//----- nvinfo : EIATTR_PARAM_CBANK
	.align		4
        /*0078*/ 	.byte	0x04, 0x0a
        /*007a*/ 	.short	(.L_135 - .L_134)
	.align		4
.L_134:
        /*007c*/ 	.word	index@(.nv.constant0._Z14cudaComplexMulPK7double2S1_PS_ii)
        /*0080*/ 	.short	0x0380
        /*0082*/ 	.short	0x0020


	//----- nvinfo : EIATTR_SW_WAR
	.align		4
.L_135:
        /*0084*/ 	.byte	0x04, 0x36
        /*0086*/ 	.short	(.L_137 - .L_136)
.L_136:
        /*0088*/ 	.word	0x00000008
.L_137:


//--------------------- .nv.info._Z14cudaComplexSubPK7double2S1_PS_ii --------------------------
	.section	.nv.info._Z14cudaComplexSubPK7double2S1_PS_ii,"",@"SHT_CUDA_INFO"
	.sectionflags	@""
	.align	4


	//----- nvinfo : EIATTR_CUDA_API_VERSION
	.align		4
        /*0000*/ 	.byte	0x04, 0x37
        /*0002*/ 	.short	(.L_139 - .L_138)
.L_138:
        /*0004*/ 	.word	0x00000082


	//----- nvinfo : EIATTR_KPARAM_INFO
	.align		4
.L_139:
        /*0008*/ 	.byte	0x04, 0x17
        /*000a*/ 	.short	(.L_141 - .L_140)
.L_140:
        /*000c*/ 	.word	0x00000000
        /*0010*/ 	.short	0x0004
        /*0012*/ 	.short	0x001c
        /*0014*/ 	.byte	0x00, 0xf0, 0x11, 0x00


	//----- nvinfo : EIATTR_KPARAM_INFO
	.align		4
.L_141:
        /*0018*/ 	.byte	0x04, 0x17
        /*001a*/ 	.short	(.L_143 - .L_142)
.L_142:
        /*001c*/ 	.word	0x00000000
        /*0020*/ 	.short	0x0003
        /*0022*/ 	.short	0x0018
        /*0024*/ 	.byte	0x00, 0xf0, 0x11, 0x00


	//----- nvinfo : EIATTR_KPARAM_INFO
	.align		4
.L_143:
        /*0028*/ 	.byte	0x04, 0x17
        /*002a*/ 	.short	(.L_145 - .L_144)
.L_144:
        /*002c*/ 	.word	0x00000000
        /*0030*/ 	.short	0x0002
        /*0032*/ 	.short	0x0010
        /*0034*/ 	.byte	0x00, 0xf5, 0x21, 0x00


	//----- nvinfo : EIATTR_KPARAM_INFO
	.align		4
.L_145:
        /*0038*/ 	.byte	0x04, 0x17
        /*003a*/ 	.short	(.L_147 - .L_146)
.L_146:
        /*003c*/ 	.word	0x00000000
        /*0040*/ 	.short	0x0001
        /*0042*/ 	.short	0x0008
        /*0044*/ 	.byte	0x00, 0xf5, 0x21, 0x00


	//----- nvinfo : EIATTR_KPARAM_INFO
	.align		4
.L_147:
        /*0048*/ 	.byte	0x04, 0x17
        /*004a*/ 	.short	(.L_149 - .L_148)
.L_148:
        /*004c*/ 	.word	0x00000000
        /*0050*/ 	.short	0x0000
        /*0052*/ 	.short	0x0000
        /*0054*/ 	.byte	0x00, 0xf5, 0x21, 0x00


	//----- nvinfo : EIATTR_SPARSE_MMA_MASK
	.align		4
.L_149:
        /*0058*/ 	.byte	0x03, 0x50
        /*005a*/ 	.short	0x0000


	//----- nvinfo : EIATTR_MAXREG_COUNT
	.align		4
        /*005c*/ 	.byte	0x03, 0x1b
        /*005e*/ 	.short	0x00ff


	//----- nvinfo : EIATTR_MERCURY_ISA_VERSION
	.align		4
        /*0060*/ 	.byte	0x03, 0x5f
        /*0062*/ 	.short	0x0101


	//----- nvinfo : EIATTR_VRC_CTA_INIT_COUNT
	.align		4
        /*0064*/ 	.byte	0x02, 0x4a
	.zero		1
	.zero		1


	//----- nvinfo : EIATTR_EXIT_INSTR_OFFSETS
	.align		4
        /*0068*/ 	.byte	0x04, 0x1c
        /*006a*/ 	.short	(.L_151 - .L_150)


	//   ....[0]....
.L_150:
        /*006c*/ 	.word	0x000000d0


	//   ....[1]....
        /*0070*/ 	.word	0x000001a0


	//----- nvinfo : EIATTR_CBANK_PARAM_SIZE
	.align		4
.L_151:
        /*0074*/ 	.byte	0x03, 0x19
        /*0076*/ 	.short	0x0020


	//----- nvinfo : EIATTR_PARAM_CBANK
	.align		4
        /*0078*/ 	.byte	0x04, 0x0a
        /*007a*/ 	.short	(.L_153 - .L_152)
	.align		4
.L_152:
        /*007c*/ 	.word	index@(.nv.constant0._Z14cudaComplexSubPK7double2S1_PS_ii)
        /*0080*/ 	.short	0x0380
        /*0082*/ 	.short	0x0020


	//----- nvinfo : EIATTR_SW_WAR
	.align		4
.L_153:
        /*0084*/ 	.byte	0x04, 0x36
        /*0086*/ 	.short	(.L_155 - .L_154)
.L_154:
        /*0088*/ 	.word	0x00000008
.L_155:


//--------------------- .nv.info._Z14cudaComplexAddPK7double2S1_PS_ii --------------------------
	.section	.nv.info._Z14cudaComplexAddPK7double2S1_PS_ii,"",@"SHT_CUDA_INFO"
	.sectionflags	@""
	.align	4


	//----- nvinfo : EIATTR_CUDA_API_VERSION
	.align		4
        /*0000*/ 	.byte	0x04, 0x37
        /*0002*/ 	.short	(.L_157 - .L_156)
.L_156:
        /*0004*/ 	.word	0x00000082


	//----- nvinfo : EIATTR_KPARAM_INFO
	.align		4
.L_157:
        /*0008*/ 	.byte	0x04, 0x17
        /*000a*/ 	.short	(.L_159 - .L_158)
.L_158:
        /*000c*/ 	.word	0x00000000
        /*0010*/ 	.short	0x0004
        /*0012*/ 	.short	0x001c
        /*0014*/ 	.byte	0x00, 0xf0, 0x11, 0x00


	//----- nvinfo : EIATTR_KPARAM_INFO
	.align		4
.L_159:
        /*0018*/ 	.byte	0x04, 0x17
        /*001a*/ 	.short	(.L_161 - .L_160)
.L_160:
        /*001c*/ 	.word	0x00000000
        /*0020*/ 	.short	0x0003
        /*0022*/ 	.short	0x0018
        /*0024*/ 	.byte	0x00, 0xf0, 0x11, 0x00


	//----- nvinfo : EIATTR_KPARAM_INFO
	.align		4
.L_161:
        /*0028*/ 	.byte	0x04, 0x17
        /*002a*/ 	.short	(.L_163 - .L_162)
.L_162:
        /*002c*/ 	.word	0x00000000
        /*0030*/ 	.short	0x0002
        /*0032*/ 	.short	0x0010
        /*0034*/ 	.byte	0x00, 0xf5, 0x21, 0x00


	//----- nvinfo : EIATTR_KPARAM_INFO
	.align		4
.L_163:
        /*0038*/ 	.byte	0x04, 0x17
        /*003a*/ 	.short	(.L_165 - .L_164)
.L_164:
        /*003c*/ 	.word	0x00000000
        /*0040*/ 	.short	0x0001
        /*0042*/ 	.short	0x0008
        /*0044*/ 	.byte	0x00, 0xf5, 0x21, 0x00


	//----- nvinfo : EIATTR_KPARAM_INFO
	.align		4
.L_165:
        /*0048*/ 	.byte	0x04, 0x17
        /*004a*/ 	.short	(.L_167 - .L_166)
.L_166:
        /*004c*/ 	.word	0x00000000
        /*0050*/ 	.short	0x0000
        /*0052*/ 	.short	0x0000
        /*0054*/ 	.byte	0x00, 0xf5, 0x21, 0x00


	//----- nvinfo : EIATTR_SPARSE_MMA_MASK
	.align		4
.L_167:
        /*0058*/ 	.byte	0x03, 0x50
        /*005a*/ 	.short	0x0000


	//----- nvinfo : EIATTR_MAXREG_COUNT
	.align		4
        /*005c*/ 	.byte	0x03, 0x1b
        /*005e*/ 	.short	0x00ff


	//----- nvinfo : EIATTR_MERCURY_ISA_VERSION
	.align		4
        /*0060*/ 	.byte	0x03, 0x5f
        /*0062*/ 	.short	0x0101


	//----- nvinfo : EIATTR_VRC_CTA_INIT_COUNT
	.align		4
        /*0064*/ 	.byte	0x02, 0x4a
	.zero		1
	.zero		1


	//----- nvinfo : EIATTR_EXIT_INSTR_OFFSETS
	.align		4
        /*0068*/ 	.byte	0x04, 0x1c
        /*006a*/ 	.short	(.L_169 - .L_168)


	//   ....[0]....
.L_168:
        /*006c*/ 	.word	0x000000d0


	//   ....[1]....
        /*0070*/ 	.word	0x000001a0


	//----- nvinfo : EIATTR_CBANK_PARAM_SIZE
	.align		4
.L_169:
        /*0074*/ 	.byte	0x03, 0x19
        /*0076*/ 	.short	0x0020


	//----- nvinfo : EIATTR_PARAM_CBANK
	.align		4
        /*0078*/ 	.byte	0x04, 0x0a
        /*007a*/ 	.short	(.L_171 - .L_170)
	.align		4
.L_170:
        /*007c*/ 	.word	index@(.nv.constant0._Z14cudaComplexAddPK7double2S1_PS_ii)
        /*0080*/ 	.short	0x0380
        /*0082*/ 	.short	0x0020


	//----- nvinfo : EIATTR_SW_WAR
	.align		4
.L_171:
        /*0084*/ 	.byte	0x04, 0x36
        /*0086*/ 	.short	(.L_173 - .L_172)
.L_172:
        /*0088*/ 	.word	0x00000008
.L_173:


//--------------------- .nv.info._Z14cudaComplexDivPK7double2S1_PS_ii --------------------------
	.section	.nv.info._Z14cudaComplexDivPK7double2S1_PS_ii,"",@"SHT_CUDA_INFO"
	.sectionflags	@""
	.align	4


	//----- nvinfo : EIATTR_CUDA_API_VERSION
	.align		4
        /*0000*/ 	.byte	0x04, 0x37
        /*0002*/ 	.short	(.L_175 - .L_174)
.L_174:
        /*0004*/ 	.word	0x00000082


	//----- nvinfo : EIATTR_KPARAM_INFO
	.align		4
.L_175:
        /*0008*/ 	.byte	0x04, 0x17
        /*000a*/ 	.short	(.L_177 - .L_176)
.L_176:
        /*000c*/ 	.word	0x00000000
        /*0010*/ 	.short	0x0004
        /*0012*/ 	.short	0x001c
        /*0014*/ 	.byte	0x00, 0xf0, 0x11, 0x00


	//----- nvinfo : EIATTR_KPARAM_INFO
	.align		4
.L_177:
        /*0018*/ 	.byte	0x04, 0x17
        /*001a*/ 	.short	(.L_179 - .L_178)
.L_178:
        /*001c*/ 	.word	0x00000000
        /*0020*/ 	.short	0x0003
        /*0022*/ 	.short	0x0018
        /*0024*/ 	.byte	0x00, 0xf0, 0x11, 0x00


	//----- nvinfo : EIATTR_KPARAM_INFO
	.align		4
.L_179:
        /*0028*/ 	.byte	0x04, 0x17
        /*002a*/ 	.short	(.L_181 - .L_180)
.L_180:
        /*002c*/ 	.word	0x00000000
        /*0030*/ 	.short	0x0002
        /*0032*/ 	.short	0x0010
        /*0034*/ 	.byte	0x00, 0xf5, 0x21, 0x00


	//----- nvinfo : EIATTR_KPARAM_INFO
	.align		4
.L_181:
        /*0038*/ 	.byte	0x04, 0x17
        /*003a*/ 	.short	(.L_183 - .L_182)
.L_182:
        /*003c*/ 	.word	0x00000000
        /*0040*/ 	.short	0x0001
        /*0042*/ 	.short	0x0008
        /*0044*/ 	.byte	0x00, 0xf5, 0x21, 0x00


	//----- nvinfo : EIATTR_KPARAM_INFO
	.align		4
.L_183:
        /*0048*/ 	.byte	0x04, 0x17
        /*004a*/ 	.short	(.L_185 - .L_184)
.L_184:
        /*004c*/ 	.word	0x00000000
        /*0050*/ 	.short	0x0000
        /*0052*/ 	.short	0x0000
        /*0054*/ 	.byte	0x00, 0xf5, 0x21, 0x00


	//----- nvinfo : EIATTR_SPARSE_MMA_MASK
	.align		4
.L_185:
        /*0058*/ 	.byte	0x03, 0x50
        /*005a*/ 	.short	0x0000


	//----- nvinfo : EIATTR_MAXREG_COUNT
	.align		4
        /*005c*/ 	.byte	0x03, 0x1b
        /*005e*/ 	.short	0x00ff


	//----- nvinfo : EIATTR_MERCURY_ISA_VERSION
	.align		4
        /*0060*/ 	.byte	0x03, 0x5f
        /*0062*/ 	.short	0x0101


	//----- nvinfo : EIATTR_VRC_CTA_INIT_COUNT
	.align		4
        /*0064*/ 	.byte	0x02, 0x4a
	.zero		1
	.zero		1


	//----- nvinfo : EIATTR_EXIT_INSTR_OFFSETS
	.align		4
        /*0068*/ 	.byte	0x04, 0x1c
        /*006a*/ 	.short	(.L_187 - .L_186)


	//   ....[0]....
.L_186:
        /*006c*/ 	.word	0x000000d0


	//   ....[1]....
        /*0070*/ 	.word	0x00000470


	//----- nvinfo : EIATTR_CRS_STACK_SIZE
	.align		4
.L_187:
        /*0074*/ 	.byte	0x04, 0x1e
        /*0076*/ 	.short	(.L_189 - .L_188)
.L_188:
        /*0078*/ 	.word	0x00000000


	//----- nvinfo : EIATTR_CBANK_PARAM_SIZE
	.align		4
.L_189:
        /*007c*/ 	.byte	0x03, 0x19
        /*007e*/ 	.short	0x0020


	//----- nvinfo : EIATTR_PARAM_CBANK
	.align		4
        /*0080*/ 	.byte	0x04, 0x0a
        /*0082*/ 	.short	(.L_191 - .L_190)
	.align		4
.L_190:
        /*0084*/ 	.word	index@(.nv.constant0._Z14cudaComplexDivPK7double2S1_PS_ii)
        /*0088*/ 	.short	0x0380
        /*008a*/ 	.short	0x0020


	//----- nvinfo : EIATTR_SW_WAR
	.align		4
.L_191:
        /*008c*/ 	.byte	0x04, 0x36
        /*008e*/ 	.short	(.L_193 - .L_192)
.L_192:
        /*0090*/ 	.word	0x00000008
.L_193:


//--------------------- .nv.callgraph             --------------------------
	.section	.nv.callgraph,"",@"SHT_CUDA_CALLGRAPH"
	.align	4
	.sectionentsize	8
	.align		4
        /*0000*/ 	.word	0x00000000
	.align		4
        /*0004*/ 	.word	0xffffffff
	.align		4
        /*0008*/ 	.word	0x00000000
	.align		4
        /*000c*/ 	.word	0xfffffffe
	.align		4
        /*0010*/ 	.word	0x00000000
	.align		4
        /*0014*/ 	.word	0xfffffffd
	.align		4
        /*0018*/ 	.word	0x00000000
	.align		4
        /*001c*/ 	.word	0xfffffffc


//--------------------- .text._Z21cudaMakeBinaryMatrix2Pddii --------------------------
	.section	.text._Z21cudaMakeBinaryMatrix2Pddii,"ax",@progbits
	.align	128
        .global         _Z21cudaMakeBinaryMatrix2Pddii
        .type           _Z21cudaMakeBinaryMatrix2Pddii,@function
        .size           _Z21cudaMakeBinaryMatrix2Pddii,(.L_x_32 - _Z21cudaMakeBinaryMatrix2Pddii)
        .other          _Z21cudaMakeBinaryMatrix2Pddii,@"STO_CUDA_ENTRY STV_DEFAULT"
_Z21cudaMakeBinaryMatrix2Pddii:
.text._Z21cudaMakeBinaryMatrix2Pddii:
[----:B------:R-:W-:Y:S01]  /*0000*/  LDC R1, c[0x0][0x37c] ;  /* 0x0000df00ff017b82 */ /* 0x000fe20000000800 */
[----:B------:R-:W0:Y:S07]  /*0010*/  S2R R3, SR_TID.Y ;  /* 0x0000000000037919 */ /* 0x000e2e0000002200 */
[----:B------:R-:W1:Y:S01]  /*0020*/  LDC R5, c[0x0][0x360] ;  /* 0x0000d800ff057b82 */ /* 0x000e620000000800 */
[----:B------:R-:W2:Y:S01]  /*0030*/  LDCU.64 UR6, c[0x0][0x390] ;  /* 0x00007200ff0677ac */ /* 0x000ea20008000a00 */
[----:B------:R-:W1:Y:S06]  /*0040*/  S2R R0, SR_TID.X ;  /* 0x0000000000007919 */ /* 0x000e6c0000002100 */
[----:B------:R-:W0:Y:S08]  /*0050*/  S2UR UR5, SR_CTAID.Y ;  /* 0x00000000000579c3 */ /* 0x000e300000002600 */
[----:B------:R-:W0:Y:S08]  /*0060*/  LDC R2, c[0x0][0x364] ;  /* 0x0000d900ff027b82 */ /* 0x000e300000000800 */
[----:B------:R-:W1:Y:S01]  /*0070*/  S2UR UR4, SR_CTAID.X ;  /* 0x00000000000479c3 */ /* 0x000e620000002500 */
[----:B0-----:R-:W-:-:S05]  /*0080*/  IMAD R3, R2, UR5, R3 ;  /* 0x0000000502037c24 */ /* 0x001fca000f8e0203 */
[----:B--2---:R-:W-:Y:S01]  /*0090*/  ISETP.GE.U32.AND P0, PT, R3, UR7, PT ;  /* 0x0000000703007c0c */ /* 0x004fe2000bf06070 */
[----:B-1----:R-:W-:-:S04]  /*00a0*/  IMAD R0, R5, UR4, R0 ;  /* 0x0000000405007c24 */ /* 0x002fc8000f8e0200 */
[----:B------:R-:W-:Y:S01]  /*00b0*/  IMAD R5, R3, UR6, R0 ;  /* 0x0000000603057c24 */ /* 0x000fe2000f8e0200 */
[----:B------:R-:W-:-:S13]  /*00c0*/  ISETP.GE.U32.OR P0, PT, R0, UR6, P0 ;  /* 0x0000000600007c0c */ /* 0x000fda0008706470 */
[----:B------:R-:W-:Y:S05]  /*00d0*/  @P0 EXIT ;  /* 0x000000000000094d */ /* 0x000fea0003800000 */
[----:B------:R-:W0:Y:S01]  /*00e0*/  LDC.64 R2, c[0x0][0x380] ;  /* 0x0000e000ff027b82 */ /* 0x000e220000000a00 */
[----:B------:R-:W1:Y:S07]  /*00f0*/  LDCU.64 UR4, c[0x0][0x358] ;  /* 0x00006b00ff0477ac */ /* 0x000e6e0008000a00 */
[----:B------:R-:W2:Y:S01]  /*0100*/  LDC.64 R6, c[0x0][0x388] ;  /* 0x0000e200ff067b82 */ /* 0x000ea20000000a00 */
[----:B0-----:R-:W-:-:S05]  /*0110*/  IMAD.WIDE.U32 R2, R5, 0x8, R2 ;  /* 0x0000000805027825 */ /* 0x001fca00078e0002 */
[----:B-1----:R-:W2:Y:S02]  /*0120*/  LDG.E.64 R4, desc[UR4][R2.64] ;  /* 0x0000000402047981 */ /* 0x002ea4000c1e1b00 */
[----:B--2---:R-:W-:-:S14]  /*0130*/  DSETP.GT.AND P0, PT, R4, R6, PT ;  /* 0x000000060400722a */ /* 0x004fdc0003f04000 */
[----:B------:R-:W-:Y:S02]  /*0140*/  @P0 MOV R4, 0x0 ;  /* 0x0000000000040802 */ /* 0x000fe40000000f00 */
[----:B------:R-:W-:-:S05]  /*0150*/  @P0 MOV R5, 0x3ff00000 ;  /* 0x3ff0000000050802 */ /* 0x000fca0000000f00 */
[----:B------:R0:W-:Y:S01]  /*0160*/  @P0 STG.E.64 desc[UR4][R2.64], R4 ;  /* 0x0000000402000986 */ /* 0x0001e2000c101b04 */
[----:B------:R-:W-:Y:S05]  /*0170*/  @P0 EXIT ;  /* 0x000000000000094d */ /* 0x000fea0003800000 */
[----:B------:R-:W-:Y:S01]  /*0180*/  STG.E.64 desc[UR4][R2.64], RZ ;  /* 0x000000ff02007986 */ /* 0x000fe2000c101b04 */
[----:B------:R-:W-:Y:S05]  /*0190*/  EXIT ;  /* 0x000000000000794d */ /* 0x000fea0003800000 */
.L_x_0:
[----:B------:R-:W-:-:S00]  /*01a0*/  BRA `(.L_x_0) ;  /* 0xfffffffc00fc7947 */ /* 0x000fc0000383ffff */
[----:B------:R-:W-:-:S00]  /*01b0*/  NOP ;  /* 0x0000000000007918 */ /* 0x000fc00000000000 */
        /* <DEDUP_REMOVED lines=12> */
.L_x_32:


//--------------------- .text._Z20cudaMakeBinaryMatrixPKdPddii --------------------------
	.section	.text._Z20cudaMakeBinaryMatrixPKdPddii,"ax",@progbits
	.align	128
        .global         _Z20cudaMakeBinaryMatrixPKdPddii
        .type           _Z20cudaMakeBinaryMatrixPKdPddii,@function
        .size           _Z20cudaMakeBinaryMatrixPKdPddii,(.L_x_33 - _Z20cudaMakeBinaryMatrixPKdPddii)
        .other          _Z20cudaMakeBinaryMatrixPKdPddii,@"STO_CUDA_ENTRY STV_DEFAULT"
_Z20cudaMakeBinaryMatrixPKdPddii:
.text._Z20cudaMakeBinaryMatrixPKdPddii:
        /* <DEDUP_REMOVED lines=15> */
[----:B------:R-:W1:Y:S01]  /*00f0*/  LDCU.64 UR4, c[0x0][0x358] ;  /* 0x00006b00ff0477ac */ /* 0x000e620008000a00 */
[----:B------:R-:W2:Y:S01]  /*0100*/  LDCU.64 UR6, c[0x0][0x390] ;  /* 0x00007200ff0677ac */ /* 0x000ea20008000a00 */
[----:B0-----:R-:W-:-:S06]  /*0110*/  IMAD.WIDE.U32 R2, R9, 0x8, R2 ;  /* 0x0000000809027825 */ /* 0x001fcc00078e0002 */
[----:B-1----:R-:W2:Y:S02]  /*0120*/  LDG.E.64 R2, desc[UR4][R2.64] ;  /* 0x0000000402027981 */ /* 0x002ea4000c1e1b00 */
[----:B--2---:R-:W-:-:S14]  /*0130*/  DSETP.GT.AND P0, PT, R2, UR6, PT ;  /* 0x0000000602007e2a */ /* 0x004fdc000bf04000 */
[----:B------:R-:W0:Y:S01]  /*0140*/  @P0 LDC.64 R4, c[0x0][0x388] ;  /* 0x0000e200ff040b82 */ /* 0x000e220000000a00 */
[----:B------:R-:W-:Y:S02]  /*0150*/  @P0 MOV R6, 0x0 ;  /* 0x0000000000060802 */ /* 0x000fe40000000f00 */
[----:B------:R-:W-:Y:S01]  /*0160*/  @P0 MOV R7, 0x3ff00000 ;  /* 0x3ff0000000070802 */ /* 0x000fe20000000f00 */
[----:B0-----:R-:W-:-:S05]  /*0170*/  @P0 IMAD.WIDE.U32 R4, R9, 0x8, R4 ;  /* 0x0000000809040825 */ /* 0x001fca00078e0004 */
[----:B------:R0:W-:Y:S01]  /*0180*/  @P0 STG.E.64 desc[UR4][R4.64], R6 ;  /* 0x0000000604000986 */ /* 0x0001e2000c101b04 */
[----:B------:R-:W-:Y:S05]  /*0190*/  @P0 EXIT ;  /* 0x000000000000094d */ /* 0x000fea0003800000 */
[----:B------:R-:W1:Y:S02]  /*01a0*/  LDC.64 R2, c[0x0][0x388] ;  /* 0x0000e200ff027b82 */ /* 0x000e640000000a00 */
[----:B-1----:R-:W-:-:S05]  /*01b0*/  IMAD.WIDE.U32 R2, R9, 0x8, R2 ;  /* 0x0000000809027825 */ /* 0x002fca00078e0002 */
[----:B------:R-:W-:Y:S01]  /*01c0*/  STG.E.64 desc[UR4][R2.64], RZ ;  /* 0x000000ff02007986 */ /* 0x000fe2000c101b04 */
[----:B------:R-:W-:Y:S05]  /*01d0*/  EXIT ;  /* 0x000000000000794d */ /* 0x000fea0003800000 */
.L_x_1:
        /* <DEDUP_REMOVED lines=10> */
.L_x_33:


//--------------------- .text._Z14cudaComplexAbsPK7double2Pdii --------------------------
	.section	.text._Z14cudaComplexAbsPK7double2Pdii,"ax",@progbits
	.align	128
        .global         _Z14cudaComplexAbsPK7double2Pdii
        .type           _Z14cudaComplexAbsPK7double2Pdii,@function
        .size           _Z14cudaComplexAbsPK7double2Pdii,(.L_x_30 - _Z14cudaComplexAbsPK7double2Pdii)
        .other          _Z14cudaComplexAbsPK7double2Pdii,@"STO_CUDA_ENTRY STV_DEFAULT"
_Z14cudaComplexAbsPK7double2Pdii:
.text._Z14cudaComplexAbsPK7double2Pdii:
        /* <DEDUP_REMOVED lines=10> */
[----:B-1----:R-:W-:-:S05]  /*00a0*/  IMAD R2, R5, UR4, R2 ;  /* 0x0000000405027c24 */ /* 0x002fca000f8e0202 */
[----:B------:R-:W-:Y:S01]  /*00b0*/  ISETP.GE.U32.OR P0, PT, R2, UR6, P0 ;  /* 0x0000000602007c0c */ /* 0x000fe20008706470 */
[----:B------:R-:W-:-:S12]  /*00c0*/  IMAD R2, R3, UR6, R2 ;  /* 0x0000000603027c24 */ /* 0x000fd8000f8e0202 */
[----:B------:R-:W-:Y:S05]  /*00d0*/  @P0 EXIT ;  /* 0x000000000000094d */ /* 0x000fea0003800000 */
[----:B------:R-:W0:Y:S01]  /*00e0*/  LDC.64 R8, c[0x0][0x380] ;  /* 0x0000e000ff087b82 */ /* 0x000e220000000a00 */
[----:B------:R-:W1:Y:S01]  /*00f0*/  LDCU.64 UR4, c[0x0][0x358] ;  /* 0x00006b00ff0477ac */ /* 0x000e620008000a00 */
[----:B0-----:R-:W-:-:S06]  /*0100*/  IMAD.WIDE.U32 R8, R2, 0x10, R8 ;  /* 0x0000001002087825 */ /* 0x001fcc00078e0008 */
[----:B-1----:R-:W2:Y:S01]  /*0110*/  LDG.E.128 R8, desc[UR4][R8.64] ;  /* 0x0000000408087981 */ /* 0x002ea2000c1e1d00 */
[----:B------:R-:W-:Y:S01]  /*0120*/  IMAD.MOV.U32 R4, RZ, RZ, 0x1 ;  /* 0x00000001ff047424 */ /* 0x000fe200078e00ff */
[----:B------:R-:W-:Y:S01]  /*0130*/  BSSY.RECONVERGENT B0, `(.L_x_2) ;  /* 0x0000019000007945 */ /* 0x000fe20003800200 */
[----:B--2---:R-:W-:Y:S02]  /*0140*/  DADD R12, -RZ, |R8| ;  /* 0x00000000ff0c7229 */ /* 0x004fe40000000508 */
[--C-:B------:R-:W-:Y:S02]  /*0150*/  DADD R14, -RZ, |R10|.reuse ;  /* 0x00000000ff0e7229 */ /* 0x100fe4000000050a */
[----:B------:R-:W-:-:S08]  /*0160*/  DSETP.GT.AND P0, PT, |R8|, |R10|, PT ;  /* 0x4000000a0800722a */ /* 0x000fd00003f04200 */
[----:B------:R-:W-:Y:S02]  /*0170*/  FSEL R21, R13, R15, P0 ;  /* 0x0000000f0d157208 */ /* 0x000fe40000000000 */
[----:B------:R-:W-:Y:S02]  /*0180*/  FSEL R20, R12, R14, P0 ;  /* 0x0000000e0c147208 */ /* 0x000fe40000000000 */
[----:B------:R-:W0:Y:S01]  /*0190*/  MUFU.RCP64H R5, R21 ;  /* 0x0000001500057308 */ /* 0x000e220000001800 */
[----:B------:R-:W-:Y:S02]  /*01a0*/  FSEL R22, R14, R12, P0 ;  /* 0x0000000c0e167208 */ /* 0x000fe40000000000 */
[----:B------:R-:W-:-:S04]  /*01b0*/  FSEL R23, R15, R13, P0 ;  /* 0x0000000d0f177208 */ /* 0x000fc80000000000 */
[----:B------:R-:W-:Y:S01]  /*01c0*/  FSETP.GEU.AND P1, PT, |R23|, 6.5827683646048100446e-37, PT ;  /* 0x036000001700780b */ /* 0x000fe20003f2e200 */
[----:B0-----:R-:W-:-:S08]  /*01d0*/  DFMA R6, -R20, R4, 1 ;  /* 0x3ff000001406742b */ /* 0x001fd00000000104 */
[----:B------:R-:W-:-:S08]  /*01e0*/  DFMA R6, R6, R6, R6 ;  /* 0x000000060606722b */ /* 0x000fd00000000006 */
[----:B------:R-:W-:-:S08]  /*01f0*/  DFMA R6, R4, R6, R4 ;  /* 0x000000060406722b */ /* 0x000fd00000000004 */
[----:B------:R-:W-:-:S08]  /*0200*/  DFMA R4, -R20, R6, 1 ;  /* 0x3ff000001404742b */ /* 0x000fd00000000106 */
[----:B------:R-:W-:-:S08]  /*0210*/  DFMA R4, R6, R4, R6 ;  /* 0x000000040604722b */ /* 0x000fd00000000006 */
[----:B------:R-:W-:-:S08]  /*0220*/  DMUL R6, R4, R22 ;  /* 0x0000001604067228 */ /* 0x000fd00000000000 */
[----:B------:R-:W-:-:S08]  /*0230*/  DFMA R12, -R20, R6, R22 ;  /* 0x00000006140c722b */ /* 0x000fd00000000116 */
[----:B------:R-:W-:-:S10]  /*0240*/  DFMA R4, R4, R12, R6 ;  /* 0x0000000c0404722b */ /* 0x000fd40000000006 */
[----:B------:R-:W-:-:S05]  /*0250*/  FFMA R0, RZ, R21, R5 ;  /* 0x00000015ff007223 */ /* 0x000fca0000000005 */
[----:B------:R-:W-:-:S13]  /*0260*/  FSETP.GT.AND P0, PT, |R0|, 1.469367938527859385e-39, PT ;  /* 0x001000000000780b */ /* 0x000fda0003f04200 */
[----:B------:R-:W-:Y:S05]  /*0270*/  @P0 BRA P1, `(.L_x_3) ;  /* 0x0000000000100947 */ /* 0x000fea0000800000 */
[----:B------:R-:W-:-:S07]  /*0280*/  MOV R0, 0x2a0 ;  /* 0x000002a000007802 */ /* 0x000fce0000000f00 */
[----:B------:R-:W-:Y:S05]  /*0290*/  CALL.REL.NOINC `($__internal_0_$__cuda_sm20_div_rn_f64_full) ;  /* 0x0000000000b87944 */ /* 0x000fea0003c00000 */
[----:B------:R-:W-:Y:S02]  /*02a0*/  IMAD.MOV.U32 R4, RZ, RZ, R3 ;  /* 0x000000ffff047224 */ /* 0x000fe400078e0003 */
[----:B------:R-:W-:-:S07]  /*02b0*/  IMAD.MOV.U32 R5, RZ, RZ, R6 ;  /* 0x000000ffff057224 */ /* 0x000fce00078e0006 */
.L_x_3:
[----:B------:R-:W-:Y:S05]  /*02c0*/  BSYNC.RECONVERGENT B0 ;  /* 0x0000000000007941 */ /* 0x000fea0003800200 */
.L_x_2:
[----:B------:R-:W-:Y:S01]  /*02d0*/  DFMA R4, R4, R4, 1 ;  /* 0x3ff000000404742b */ /* 0x000fe20000000004 */
[----:B------:R-:W-:Y:S01]  /*02e0*/  IMAD.MOV.U32 R14, RZ, RZ, 0x0 ;  /* 0x00000000ff0e7424 */ /* 0x000fe200078e00ff */
[----:B------:R-:W-:Y:S01]  /*02f0*/  BSSY.RECONVERGENT B0, `(.L_x_4) ;  /* 0x0000012000007945 */ /* 0x000fe20003800200 */
[----:B------:R-:W-:-:S03]  /*0300*/  IMAD.MOV.U32 R15, RZ, RZ, 0x3fd80000 ;  /* 0x3fd80000ff0f7424 */ /* 0x000fc600078e00ff */
[----:B------:R-:W0:Y:S04]  /*0310*/  MUFU.RSQ64H R7, R5 ;  /* 0x0000000500077308 */ /* 0x000e280000001c00 */
[----:B------:R-:W-:-:S05]  /*0320*/  VIADD R6, R5, 0xfcb00000 ;  /* 0xfcb0000005067836 */ /* 0x000fca0000000000 */
[----:B------:R-:W-:Y:S01]  /*0330*/  ISETP.GE.U32.AND P0, PT, R6, 0x7ca00000, PT ;  /* 0x7ca000000600780c */ /* 0x000fe20003f06070 */
[----:B0-----:R-:W-:-:S08]  /*0340*/  DMUL R12, R6, R6 ;  /* 0x00000006060c7228 */ /* 0x001fd00000000000 */
[----:B------:R-:W-:-:S08]  /*0350*/  DFMA R12, R4, -R12, 1 ;  /* 0x3ff00000040c742b */ /* 0x000fd0000000080c */
[----:B------:R-:W-:Y:S02]  /*0360*/  DFMA R14, R12, R14, 0.5 ;  /* 0x3fe000000c0e742b */ /* 0x000fe4000000000e */
[----:B------:R-:W-:-:S08]  /*0370*/  DMUL R12, R6, R12 ;  /* 0x0000000c060c7228 */ /* 0x000fd00000000000 */
[----:B------:R-:W-:-:S08]  /*0380*/  DFMA R24, R14, R12, R6 ;  /* 0x0000000c0e18722b */ /* 0x000fd00000000006 */
[----:B------:R-:W-:Y:S02]  /*0390*/  DMUL R12, R4, R24 ;  /* 0x00000018040c7228 */ /* 0x000fe40000000000 */
[----:B------:R-:W-:Y:S02]  /*03a0*/  VIADD R19, R25, 0xfff00000 ;  /* 0xfff0000019137836 */ /* 0x000fe40000000000 */
[----:B------:R-:W-:-:S04]  /*03b0*/  IMAD.MOV.U32 R18, RZ, RZ, R24 ;  /* 0x000000ffff127224 */ /* 0x000fc800078e0018 */
[----:B------:R-:W-:-:S08]  /*03c0*/  DFMA R14, R12, -R12, R4 ;  /* 0x8000000c0c0e722b */ /* 0x000fd00000000004 */
[----:B------:R-:W-:Y:S01]  /*03d0*/  DFMA R16, R14, R18, R12 ;  /* 0x000000120e10722b */ /* 0x000fe2000000000c */
[----:B------:R-:W-:Y:S10]  /*03e0*/  @!P0 BRA `(.L_x_5) ;  /* 0x0000000000088947 */ /* 0x000ff40003800000 */
[----:B------:R-:W-:-:S07]  /*03f0*/  MOV R0, 0x410 ;  /* 0x0000041000007802 */ /* 0x000fce0000000f00 */
[----:B------:R-:W-:Y:S05]  /*0400*/  CALL.REL.NOINC `($__internal_1_$__cuda_sm20_dsqrt_rn_f64_mediumpath_v1) ;  /* 0x0000000400d07944 */ /* 0x000fea0003c00000 */
.L_x_5:
[----:B------:R-:W-:Y:S05]  /*0410*/  BSYNC.RECONVERGENT B0 ;  /* 0x0000000000007941 */ /* 0x000fea0003800200 */
.L_x_4:
[----:B------:R-:W-:Y:S01]  /*0420*/  DSETP.MAX.AND P0, P1, R20, R22, PT ;  /* 0x000000161400722a */ /* 0x000fe2000390f000 */
[----:B------:R-:W-:Y:S01]  /*0430*/  IMAD.MOV.U32 R0, RZ, RZ, R21 ;  /* 0x000000ffff007224 */ /* 0x000fe200078e0015 */
[----:B------:R-:W0:Y:S01]  /*0440*/  LDC.64 R4, c[0x0][0x388] ;  /* 0x0000e200ff047b82 */ /* 0x000e220000000a00 */
[----:B------:R-:W-:Y:S01]  /*0450*/  IMAD.MOV.U32 R7, RZ, RZ, R22 ;  /* 0x000000ffff077224 */ /* 0x000fe200078e0016 */
[----:B------:R-:W-:Y:S01]  /*0460*/  DADD R8, |R8|, |R10| ;  /* 0x0000000008087229 */ /* 0x000fe2000000060a */
[----:B------:R-:W-:Y:S01]  /*0470*/  UMOV UR6, 0xffffffff ;  /* 0xffffffff00067882 */ /* 0x000fe20000000000 */
[----:B------:R-:W-:Y:S01]  /*0480*/  FSEL R3, R0, R23, P0 ;  /* 0x0000001700037208 */ /* 0x000fe20000000000 */
[----:B------:R-:W-:Y:S01]  /*0490*/  IMAD.MOV.U32 R0, RZ, RZ, R20 ;  /* 0x000000ffff007224 */ /* 0x000fe200078e0014 */
[----:B------:R-:W-:Y:S01]  /*04a0*/  DMUL R16, R20, R16 ;  /* 0x0000001014107228 */ /* 0x000fe20000000000 */
[----:B------:R-:W-:-:S03]  /*04b0*/  UMOV UR7, 0x7fefffff ;  /* 0x7fefffff00077882 */ /* 0x000fc60000000000 */
[----:B------:R-:W-:Y:S02]  /*04c0*/  SEL R6, R0, R7, P0 ;  /* 0x0000000700067207 */ /* 0x000fe40000000000 */
[----:B------:R-:W-:Y:S01]  /*04d0*/  @P1 LOP3.LUT R3, R23, 0x80000, RZ, 0xfc, !PT ;  /* 0x0008000017031812 */ /* 0x000fe200078efcff */
[----:B------:R-:W-:-:S04]  /*04e0*/  DSETP.NEU.AND P1, PT, R20, RZ, PT ;  /* 0x000000ff1400722a */ /* 0x000fc80003f2d000 */
[----:B------:R-:W-:Y:S02]  /*04f0*/  IMAD.MOV.U32 R7, RZ, RZ, R3 ;  /* 0x000000ffff077224 */ /* 0x000fe400078e0003 */
[----:B------:R-:W-:-:S04]  /*0500*/  FSEL R17, R9, R17, !P1 ;  /* 0x0000001109117208 */ /* 0x000fc80004800000 */
[----:B------:R-:W-:Y:S01]  /*0510*/  DSETP.GT.AND P0, PT, R6, UR6, PT ;  /* 0x0000000606007e2a */ /* 0x000fe2000bf04000 */
[----:B0-----:R-:W-:Y:S01]  /*0520*/  IMAD.WIDE.U32 R4, R2, 0x8, R4 ;  /* 0x0000000802047825 */ /* 0x001fe200078e0004 */
[----:B------:R-:W-:-:S04]  /*0530*/  FSEL R7, R8, R16, !P1 ;  /* 0x0000001008077208 */ /* 0x000fc80004800000 */
[----:B------:R-:W-:Y:S02]  /*0540*/  FSEL R6, R8, R7, P0 ;  /* 0x0000000708067208 */ /* 0x000fe40000000000 */
[----:B------:R-:W-:-:S05]  /*0550*/  FSEL R7, R9, R17, P0 ;  /* 0x0000001109077208 */ /* 0x000fca0000000000 */
[----:B------:R-:W-:Y:S01]  /*0560*/  STG.E.64 desc[UR4][R4.64], R6 ;  /* 0x0000000604007986 */ /* 0x000fe2000c101b04 */
[----:B------:R-:W-:Y:S05]  /*0570*/  EXIT ;  /* 0x000000000000794d */ /* 0x000fea0003800000 */
        .weak           $__internal_0_$__cuda_sm20_div_rn_f64_full
        .type           $__internal_0_$__cuda_sm20_div_rn_f64_full,@function
        .size           $__internal_0_$__cuda_sm20_div_rn_f64_full,($__internal_1_$__cuda_sm20_dsqrt_rn_f64_mediumpath_v1 - $__internal_0_$__cuda_sm20_div_rn_f64_full)
$__internal_0_$__cuda_sm20_div_rn_f64_full:
[C---:B------:R-:W-:Y:S01]  /*0580*/  FSETP.GEU.AND P0, PT, |R21|.reuse, 1.469367938527859385e-39, PT ;  /* 0x001000001500780b */ /* 0x040fe20003f0e200 */
[----:B------:R-:W-:Y:S01]  /*0590*/  IMAD.MOV.U32 R16, RZ, RZ, 0x1 ;  /* 0x00000001ff107424 */ /* 0x000fe200078e00ff */
[----:B------:R-:W-:Y:S01]  /*05a0*/  LOP3.LUT R6, R21, 0x800fffff, RZ, 0xc0, !PT ;  /* 0x800fffff15067812 */ /* 0x000fe200078ec0ff */
[----:B------:R-:W-:Y:S01]  /*05b0*/  BSSY.RECONVERGENT B1, `(.L_x_6) ;  /* 0x0000054000017945 */ /* 0x000fe20003800200 */
[C---:B------:R-:W-:Y:S02]  /*05c0*/  FSETP.GEU.AND P2, PT, |R23|.reuse, 1.469367938527859385e-39, PT ;  /* 0x001000001700780b */ /* 0x040fe40003f4e200 */
[----:B------:R-:W-:Y:S01]  /*05d0*/  LOP3.LUT R7, R6, 0x3ff00000, RZ, 0xfc, !PT ;  /* 0x3ff0000006077812 */ /* 0x000fe200078efcff */
[----:B------:R-:W-:Y:S01]  /*05e0*/  IMAD.MOV.U32 R6, RZ, RZ, R20 ;  /* 0x000000ffff067224 */ /* 0x000fe200078e0014 */
[----:B------:R-:W-:Y:S02]  /*05f0*/  LOP3.LUT R3, R23, 0x7ff00000, RZ, 0xc0, !PT ;  /* 0x7ff0000017037812 */ /* 0x000fe400078ec0ff */
[----:B------:R-:W-:-:S03]  /*0600*/  LOP3.LUT R24, R21, 0x7ff00000, RZ, 0xc0, !PT ;  /* 0x7ff0000015187812 */ /* 0x000fc600078ec0ff */
[----:B------:R-:W-:Y:S01]  /*0610*/  @!P0 DMUL R6, R20, 8.98846567431157953865e+307 ;  /* 0x7fe0000014068828 */ /* 0x000fe20000000000 */
[----:B------:R-:W-:-:S03]  /*0620*/  ISETP.GE.U32.AND P1, PT, R3, R24, PT ;  /* 0x000000180300720c */ /* 0x000fc60003f26070 */
[----:B------:R-:W-:Y:S01]  /*0630*/  @!P2 LOP3.LUT R4, R21, 0x7ff00000, RZ, 0xc0, !PT ;  /* 0x7ff000001504a812 */ /* 0x000fe200078ec0ff */
[----:B------:R-:W-:Y:S01]  /*0640*/  @!P2 IMAD.MOV.U32 R18, RZ, RZ, RZ ;  /* 0x000000ffff12a224 */ /* 0x000fe200078e00ff */
[----:B------:R-:W0:Y:S02]  /*0650*/  MUFU.RCP64H R17, R7 ;  /* 0x0000000700117308 */ /* 0x000e240000001800 */
[----:B------:R-:W-:Y:S01]  /*0660*/  @!P2 ISETP.GE.U32.AND P3, PT, R3, R4, PT ;  /* 0x000000040300a20c */ /* 0x000fe20003f66070 */
[----:B------:R-:W-:Y:S01]  /*0670*/  IMAD.MOV.U32 R4, RZ, RZ, 0x1ca00000 ;  /* 0x1ca00000ff047424 */ /* 0x000fe200078e00ff */
[----:B------:R-:W-:-:S04]  /*0680*/  @!P0 LOP3.LUT R24, R7, 0x7ff00000, RZ, 0xc0, !PT ;  /* 0x7ff0000007188812 */ /* 0x000fc800078ec0ff */
[----:B------:R-:W-:-:S04]  /*0690*/  @!P2 SEL R5, R4, 0x63400000, !P3 ;  /* 0x634000000405a807 */ /* 0x000fc80005800000 */
[----:B------:R-:W-:-:S04]  /*06a0*/  @!P2 LOP3.LUT R5, R5, 0x80000000, R23, 0xf8, !PT ;  /* 0x800000000505a812 */ /* 0x000fc800078ef817 */
[----:B------:R-:W-:Y:S01]  /*06b0*/  @!P2 LOP3.LUT R19, R5, 0x100000, RZ, 0xfc, !PT ;  /* 0x001000000513a812 */ /* 0x000fe200078efcff */
[----:B0-----:R-:W-:-:S08]  /*06c0*/  DFMA R12, R16, -R6, 1 ;  /* 0x3ff00000100c742b */ /* 0x001fd00000000806 */
[----:B------:R-:W-:-:S08]  /*06d0*/  DFMA R12, R12, R12, R12 ;  /* 0x0000000c0c0c722b */ /* 0x000fd0000000000c */
[----:B------:R-:W-:Y:S01]  /*06e0*/  DFMA R16, R16, R12, R16 ;  /* 0x0000000c1010722b */ /* 0x000fe20000000010 */
[----:B------:R-:W-:Y:S01]  /*06f0*/  SEL R13, R4, 0x63400000, !P1 ;  /* 0x63400000040d7807 */ /* 0x000fe20004800000 */
[----:B------:R-:W-:-:S03]  /*0700*/  IMAD.MOV.U32 R12, RZ, RZ, R22 ;  /* 0x000000ffff0c7224 */ /* 0x000fc600078e0016 */
[----:B------:R-:W-:-:S03]  /*0710*/  LOP3.LUT R13, R13, 0x800fffff, R23, 0xf8, !PT ;  /* 0x800fffff0d0d7812 */ /* 0x000fc600078ef817 */
[----:B------:R-:W-:-:S03]  /*0720*/  DFMA R14, R16, -R6, 1 ;  /* 0x3ff00000100e742b */ /* 0x000fc60000000806 */
[----:B------:R-:W-:-:S05]  /*0730*/  @!P2 DFMA R12, R12, 2, -R18 ;  /* 0x400000000c0ca82b */ /* 0x000fca0000000812 */
[----:B------:R-:W-:-:S08]  /*0740*/  DFMA R14, R16, R14, R16 ;  /* 0x0000000e100e722b */ /* 0x000fd00000000010 */
[----:B------:R-:W-:-:S08]  /*0750*/  DMUL R16, R14, R12 ;  /* 0x0000000c0e107228 */ /* 0x000fd00000000000 */
[----:B------:R-:W-:-:S08]  /*0760*/  DFMA R18, R16, -R6, R12 ;  /* 0x800000061012722b */ /* 0x000fd0000000000c */
[----:B------:R-:W-:Y:S01]  /*0770*/  DFMA R18, R14, R18, R16 ;  /* 0x000000120e12722b */ /* 0x000fe20000000010 */
[----:B------:R-:W-:Y:S01]  /*0780*/  IMAD.MOV.U32 R15, RZ, RZ, R3 ;  /* 0x000000ffff0f7224 */ /* 0x000fe200078e0003 */
[----:B------:R-:W-:-:S05]  /*0790*/  @!P2 LOP3.LUT R15, R13, 0x7ff00000, RZ, 0xc0, !PT ;  /* 0x7ff000000d0fa812 */ /* 0x000fca00078ec0ff */
[----:B------:R-:W-:-:S05]  /*07a0*/  VIADD R5, R15, 0xffffffff ;  /* 0xffffffff0f057836 */ /* 0x000fca0000000000 */
[----:B------:R-:W-:Y:S01]  /*07b0*/  ISETP.GT.U32.AND P0, PT, R5, 0x7feffffe, PT ;  /* 0x7feffffe0500780c */ /* 0x000fe20003f04070 */
[----:B------:R-:W-:-:S05]  /*07c0*/  VIADD R5, R24, 0xffffffff ;  /* 0xffffffff18057836 */ /* 0x000fca0000000000 */
[----:B------:R-:W-:-:S13]  /*07d0*/  ISETP.GT.U32.OR P0, PT, R5, 0x7feffffe, P0 ;  /* 0x7feffffe0500780c */ /* 0x000fda0000704470 */
[----:B------:R-:W-:Y:S05]  /*07e0*/  @P0 BRA `(.L_x_7) ;  /* 0x00000000006c0947 */ /* 0x000fea0003800000 */
[----:B------:R-:W-:-:S04]  /*07f0*/  LOP3.LUT R14, R21, 0x7ff00000, RZ, 0xc0, !PT ;  /* 0x7ff00000150e7812 */ /* 0x000fc800078ec0ff */
[CC--:B------:R-:W-:Y:S02]  /*0800*/  VIADDMNMX R5, R3.reuse, -R14.reuse, 0xb9600000, !PT ;  /* 0xb960000003057446 */ /* 0x0c0fe4000780090e */
[----:B------:R-:W-:Y:S01]  /*0810*/  ISETP.GE.U32.AND P0, PT, R3, R14, PT ;  /* 0x0000000e0300720c */ /* 0x000fe20003f06070 */
[----:B------:R-:W-:Y:S01]  /*0820*/  IMAD.MOV.U32 R14, RZ, RZ, RZ ;  /* 0x000000ffff0e7224 */ /* 0x000fe200078e00ff */
[----:B------:R-:W-:Y:S02]  /*0830*/  VIMNMX R3, PT, PT, R5, 0x46a00000, PT ;  /* 0x46a0000005037848 */ /* 0x000fe40003fe0100 */
[----:B------:R-:W-:-:S05]  /*0840*/  SEL R4, R4, 0x63400000, !P0 ;  /* 0x6340000004047807 */ /* 0x000fca0004000000 */
[----:B------:R-:W-:-:S04]  /*0850*/  IMAD.IADD R3, R3, 0x1, -R4 ;  /* 0x0000000103037824 */ /* 0x000fc800078e0a04 */
[----:B------:R-:W-:-:S06]  /*0860*/  VIADD R15, R3, 0x7fe00000 ;  /* 0x7fe00000030f7836 */ /* 0x000fcc0000000000 */
[----:B------:R-:W-:-:S10]  /*0870*/  DMUL R4, R18, R14 ;  /* 0x0000000e12047228 */ /* 0x000fd40000000000 */
[----:B------:R-:W-:-:S13]  /*0880*/  FSETP.GTU.AND P0, PT, |R5|, 1.469367938527859385e-39, PT ;  /* 0x001000000500780b */ /* 0x000fda0003f0c200 */
[----:B------:R-:W-:Y:S05]  /*0890*/  @P0 BRA `(.L_x_8) ;  /* 0x0000000000940947 */ /* 0x000fea0003800000 */
[----:B------:R-:W-:Y:S01]  /*08a0*/  DFMA R6, R18, -R6, R12 ;  /* 0x800000061206722b */ /* 0x000fe2000000000c */
[----:B------:R-:W-:-:S09]  /*08b0*/  IMAD.MOV.U32 R14, RZ, RZ, RZ ;  /* 0x000000ffff0e7224 */ /* 0x000fd200078e00ff */
[C---:B------:R-:W-:Y:S02]  /*08c0*/  FSETP.NEU.AND P0, PT, R7.reuse, RZ, PT ;  /* 0x000000ff0700720b */ /* 0x040fe40003f0d000 */
[----:B------:R-:W-:-:S04]  /*08d0*/  LOP3.LUT R13, R7, 0x80000000, R21, 0x48, !PT ;  /* 0x80000000070d7812 */ /* 0x000fc800078e4815 */
[----:B------:R-:W-:-:S07]  /*08e0*/  LOP3.LUT R15, R13, R15, RZ, 0xfc, !PT ;  /* 0x0000000f0d0f7212 */ /* 0x000fce00078efcff */
[----:B------:R-:W-:Y:S05]  /*08f0*/  @!P0 BRA `(.L_x_8) ;  /* 0x00000000007c8947 */ /* 0x000fea0003800000 */
[----:B------:R-:W-:Y:S01]  /*0900*/  IMAD.MOV R7, RZ, RZ, -R3 ;  /* 0x000000ffff077224 */ /* 0x000fe200078e0a03 */
[----:B------:R-:W-:Y:S01]  /*0910*/  DMUL.RP R14, R18, R14 ;  /* 0x0000000e120e7228 */ /* 0x000fe20000008000 */
[----:B------:R-:W-:Y:S01]  /*0920*/  IMAD.MOV.U32 R6, RZ, RZ, RZ ;  /* 0x000000ffff067224 */ /* 0x000fe200078e00ff */
[----:B------:R-:W-:-:S05]  /*0930*/  IADD3 R3, PT, PT, -R3, -0x43300000, RZ ;  /* 0xbcd0000003037810 */ /* 0x000fca0007ffe1ff */
[----:B------:R-:W-:-:S03]  /*0940*/  DFMA R6, R4, -R6, R18 ;  /* 0x800000060406722b */ /* 0x000fc60000000012 */
[----:B------:R-:W-:-:S07]  /*0950*/  LOP3.LUT R13, R15, R13, RZ, 0x3c, !PT ;  /* 0x0000000d0f0d7212 */ /* 0x000fce00078e3cff */
[----:B------:R-:W-:-:S04]  /*0960*/  FSETP.NEU.AND P0, PT, |R7|, R3, PT ;  /* 0x000000030700720b */ /* 0x000fc80003f0d200 */
[----:B------:R-:W-:Y:S02]  /*0970*/  FSEL R4, R14, R4, !P0 ;  /* 0x000000040e047208 */ /* 0x000fe40004000000 */
[----:B------:R-:W-:Y:S01]  /*0980*/  FSEL R5, R13, R5, !P0 ;  /* 0x000000050d057208 */ /* 0x000fe20004000000 */
[----:B------:R-:W-:Y:S06]  /*0990*/  BRA `(.L_x_8) ;  /* 0x0000000000547947 */ /* 0x000fec0003800000 */
.L_x_7:
[----:B------:R-:W-:-:S14]  /*09a0*/  DSETP.NAN.AND P0, PT, R22, R22, PT ;  /* 0x000000161600722a */ /* 0x000fdc0003f08000 */
[----:B------:R-:W-:Y:S05]  /*09b0*/  @P0 BRA `(.L_x_9) ;  /* 0x0000000000440947 */ /* 0x000fea0003800000 */
[----:B------:R-:W-:-:S14]  /*09c0*/  DSETP.NAN.AND P0, PT, R20, R20, PT ;  /* 0x000000141400722a */ /* 0x000fdc0003f08000 */
[----:B------:R-:W-:Y:S05]  /*09d0*/  @P0 BRA `(.L_x_10) ;  /* 0x0000000000300947 */ /* 0x000fea0003800000 */
[----:B------:R-:W-:Y:S01]  /*09e0*/  ISETP.NE.AND P0, PT, R15, R24, PT ;  /* 0x000000180f00720c */ /* 0x000fe20003f05270 */
[----:B------:R-:W-:Y:S02]  /*09f0*/  IMAD.MOV.U32 R4, RZ, RZ, 0x0 ;  /* 0x00000000ff047424 */ /* 0x000fe400078e00ff */
[----:B------:R-:W-:-:S10]  /*0a00*/  IMAD.MOV.U32 R5, RZ, RZ, -0x80000 ;  /* 0xfff80000ff057424 */ /* 0x000fd400078e00ff */
[----:B------:R-:W-:Y:S05]  /*0a10*/  @!P0 BRA `(.L_x_8) ;  /* 0x0000000000348947 */ /* 0x000fea0003800000 */
[----:B------:R-:W-:Y:S02]  /*0a20*/  ISETP.NE.AND P0, PT, R15, 0x7ff00000, PT ;  /* 0x7ff000000f00780c */ /* 0x000fe40003f05270 */
[----:B------:R-:W-:Y:S02]  /*0a30*/  LOP3.LUT R5, R23, 0x80000000, R21, 0x48, !PT ;  /* 0x8000000017057812 */ /* 0x000fe400078e4815 */
[----:B------:R-:W-:-:S13]  /*0a40*/  ISETP.EQ.OR P0, PT, R24, RZ, !P0 ;  /* 0x000000ff1800720c */ /* 0x000fda0004702670 */
[----:B------:R-:W-:Y:S01]  /*0a50*/  @P0 LOP3.LUT R3, R5, 0x7ff00000, RZ, 0xfc, !PT ;  /* 0x7ff0000005030812 */ /* 0x000fe200078efcff */
[----:B------:R-:W-:Y:S02]  /*0a60*/  @!P0 IMAD.MOV.U32 R4, RZ, RZ, RZ ;  /* 0x000000ffff048224 */ /* 0x000fe400078e00ff */
[----:B------:R-:W-:Y:S02]  /*0a70*/  @P0 IMAD.MOV.U32 R4, RZ, RZ, RZ ;  /* 0x000000ffff040224 */ /* 0x000fe400078e00ff */
[----:B------:R-:W-:Y:S01]  /*0a80*/  @P0 IMAD.MOV.U32 R5, RZ, RZ, R3 ;  /* 0x000000ffff050224 */ /* 0x000fe200078e0003 */
[----:B------:R-:W-:Y:S06]  /*0a90*/  BRA `(.L_x_8) ;  /* 0x0000000000147947 */ /* 0x000fec0003800000 */
.L_x_10:
[----:B------:R-:W-:Y:S01]  /*0aa0*/  LOP3.LUT R5, R21, 0x80000, RZ, 0xfc, !PT ;  /* 0x0008000015057812 */ /* 0x000fe200078efcff */
[----:B------:R-:W-:Y:S01]  /*0ab0*/  IMAD.MOV.U32 R4, RZ, RZ, R20 ;  /* 0x000000ffff047224 */ /* 0x000fe200078e0014 */
[----:B------:R-:W-:Y:S06]  /*0ac0*/  BRA `(.L_x_8) ;  /* 0x0000000000087947 */ /* 0x000fec0003800000 */
.L_x_9:
[----:B------:R-:W-:Y:S01]  /*0ad0*/  LOP3.LUT R5, R23, 0x80000, RZ, 0xfc, !PT ;  /* 0x0008000017057812 */ /* 0x000fe200078efcff */
[----:B------:R-:W-:-:S07]  /*0ae0*/  IMAD.MOV.U32 R4, RZ, RZ, R22 ;  /* 0x000000ffff047224 */ /* 0x000fce00078e0016 */
.L_x_8:
[----:B------:R-:W-:Y:S05]  /*0af0*/  BSYNC.RECONVERGENT B1 ;  /* 0x0000000000017941 */ /* 0x000fea0003800200 */
.L_x_6:
[----:B------:R-:W-:Y:S02]  /*0b00*/  IMAD.MOV.U32 R3, RZ, RZ, R4 ;  /* 0x000000ffff037224 */ /* 0x000fe400078e0004 */
[----:B------:R-:W-:Y:S02]  /*0b10*/  IMAD.MOV.U32 R6, RZ, RZ, R5 ;  /* 0x000000ffff067224 */ /* 0x000fe400078e0005 */
[----:B------:R-:W-:Y:S02]  /*0b20*/  IMAD.MOV.U32 R4, RZ, RZ, R0 ;  /* 0x000000ffff047224 */ /* 0x000fe400078e0000 */
[----:B------:R-:W-:-:S04]  /*0b30*/  IMAD.MOV.U32 R5, RZ, RZ, 0x0 ;  /* 0x00000000ff057424 */ /* 0x000fc800078e00ff */
[----:B------:R-:W-:Y:S05]  /*0b40*/  RET.REL.NODEC R4 `(_Z14cudaComplexAbsPK7double2Pdii) ;  /* 0xfffffff4042c7950 */ /* 0x000fea0003c3ffff */
        .weak           $__internal_1_$__cuda_sm20_dsqrt_rn_f64_mediumpath_v1
        .type           $__internal_1_$__cuda_sm20_dsqrt_rn_f64_mediumpath_v1,@function
        .size           $__internal_1_$__cuda_sm20_dsqrt_rn_f64_mediumpath_v1,(.L_x_30 - $__internal_1_$__cuda_sm20_dsqrt_rn_f64_mediumpath_v1)
$__internal_1_$__cuda_sm20_dsqrt_rn_f64_mediumpath_v1:
[----:B------:R-:W-:Y:S01]  /*0b50*/  ISETP.GE.U32.AND P0, PT, R6, -0x3400000, PT ;  /* 0xfcc000000600780c */ /* 0x000fe20003f06070 */
[----:B------:R-:W-:Y:S01]  /*0b60*/  BSSY.RECONVERGENT B1, `(.L_x_11) ;  /* 0x0000026000017945 */ /* 0x000fe20003800200 */
[----:B------:R-:W-:Y:S02]  /*0b70*/  IMAD.MOV.U32 R18, RZ, RZ, R24 ;  /* 0x000000ffff127224 */ /* 0x000fe400078e0018 */
[----:B------:R-:W-:Y:S02]  /*0b80*/  IMAD.MOV.U32 R6, RZ, RZ, R14 ;  /* 0x000000ffff067224 */ /* 0x000fe400078e000e */
[----:B------:R-:W-:-:S07]  /*0b90*/  IMAD.MOV.U32 R7, RZ, RZ, R15 ;  /* 0x000000ffff077224 */ /* 0x000fce00078e000f */
[----:B------:R-:W-:Y:S05]  /*0ba0*/  @!P0 BRA `(.L_x_12) ;  /* 0x0000000000208947 */ /* 0x000fea0003800000 */
[----:B------:R-:W-:-:S10]  /*0bb0*/  DFMA.RM R6, R6, R18, R12 ;  /* 0x000000120606722b */ /* 0x000fd4000000400c */
[----:B------:R-:W-:-:S05]  /*0bc0*/  IADD3 R12, P0, PT, R6, 0x1, RZ ;  /* 0x00000001060c7810 */ /* 0x000fca0007f1e0ff */
[----:B------:R-:W-:-:S06]  /*0bd0*/  IMAD.X R13, RZ, RZ, R7, P0 ;  /* 0x000000ffff0d7224 */ /* 0x000fcc00000e0607 */
[----:B------:R-:W-:-:S08]  /*0be0*/  DFMA.RP R4, -R6, R12, R4 ;  /* 0x0000000c0604722b */ /* 0x000fd00000008104 */
[----:B------:R-:W-:-:S06]  /*0bf0*/  DSETP.GT.AND P0, PT, R4, RZ, PT ;  /* 0x000000ff0400722a */ /* 0x000fcc0003f04000 */
[----:B------:R-:W-:Y:S02]  /*0c00*/  FSEL R6, R12, R6, P0 ;  /* 0x000000060c067208 */ /* 0x000fe40000000000 */
[----:B------:R-:W-:Y:S01]  /*0c10*/  FSEL R7, R13, R7, P0 ;  /* 0x000000070d077208 */ /* 0x000fe20000000000 */
[----:B------:R-:W-:Y:S06]  /*0c20*/  BRA `(.L_x_13) ;  /* 0x0000000000647947 */ /* 0x000fec0003800000 */
.L_x_12:
[----:B------:R-:W-:-:S14]  /*0c30*/  DSETP.NE.AND P0, PT, R4, RZ, PT ;  /* 0x000000ff0400722a */ /* 0x000fdc0003f05000 */
[----:B------:R-:W-:Y:S05]  /*0c40*/  @!P0 BRA `(.L_x_14) ;  /* 0x0000000000588947 */ /* 0x000fea0003800000 */
[----:B------:R-:W-:-:S13]  /*0c50*/  ISETP.GE.AND P0, PT, R5, RZ, PT ;  /* 0x000000ff0500720c */ /* 0x000fda0003f06270 */
[----:B------:R-:W-:Y:S02]  /*0c60*/  @!P0 IMAD.MOV.U32 R6, RZ, RZ, 0x0 ;  /* 0x00000000ff068424 */ /* 0x000fe400078e00ff */
[----:B------:R-:W-:Y:S01]  /*0c70*/  @!P0 IMAD.MOV.U32 R7, RZ, RZ, -0x80000 ;  /* 0xfff80000ff078424 */ /* 0x000fe200078e00ff */
[----:B------:R-:W-:Y:S06]  /*0c80*/  @!P0 BRA `(.L_x_13) ;  /* 0x00000000004c8947 */ /* 0x000fec0003800000 */
[----:B------:R-:W-:-:S13]  /*0c90*/  ISETP.GT.AND P0, PT, R5, 0x7fefffff, PT ;  /* 0x7fefffff0500780c */ /* 0x000fda0003f04270 */
[----:B------:R-:W-:Y:S05]  /*0ca0*/  @P0 BRA `(.L_x_14) ;  /* 0x0000000000400947 */ /* 0x000fea0003800000 */
[----:B------:R-:W-:Y:S01]  /*0cb0*/  DMUL R4, R4, 8.11296384146066816958e+31 ;  /* 0x4690000004047828 */ /* 0x000fe20000000000 */
[----:B------:R-:W-:Y:S02]  /*0cc0*/  IMAD.MOV.U32 R6, RZ, RZ, RZ ;  /* 0x000000ffff067224 */ /* 0x000fe400078e00ff */
[----:B------:R-:W-:Y:S02]  /*0cd0*/  IMAD.MOV.U32 R14, RZ, RZ, 0x0 ;  /* 0x00000000ff0e7424 */ /* 0x000fe400078e00ff */
[----:B------:R-:W-:Y:S01]  /*0ce0*/  IMAD.MOV.U32 R15, RZ, RZ, 0x3fd80000 ;  /* 0x3fd80000ff0f7424 */ /* 0x000fe200078e00ff */
[----:B------:R-:W0:Y:S02]  /*0cf0*/  MUFU.RSQ64H R7, R5 ;  /* 0x0000000500077308 */ /* 0x000e240000001c00 */
[----:B0-----:R-:W-:-:S08]  /*0d00*/  DMUL R12, R6, R6 ;  /* 0x00000006060c7228 */ /* 0x001fd00000000000 */
[----:B------:R-:W-:-:S08]  /*0d10*/  DFMA R12, R4, -R12, 1 ;  /* 0x3ff00000040c742b */ /* 0x000fd0000000080c */
[----:B------:R-:W-:Y:S02]  /*0d20*/  DFMA R14, R12, R14, 0.5 ;  /* 0x3fe000000c0e742b */ /* 0x000fe4000000000e */
[----:B------:R-:W-:-:S08]  /*0d30*/  DMUL R12, R6, R12 ;  /* 0x0000000c060c7228 */ /* 0x000fd00000000000 */
[----:B------:R-:W-:-:S08]  /*0d40*/  DFMA R12, R14, R12, R6 ;  /* 0x0000000c0e0c722b */ /* 0x000fd00000000006 */
[----:B------:R-:W-:Y:S02]  /*0d50*/  DMUL R6, R4, R12 ;  /* 0x0000000c04067228 */ /* 0x000fe40000000000 */
[----:B------:R-:W-:-:S06]  /*0d60*/  VIADD R13, R13, 0xfff00000 ;  /* 0xfff000000d0d7836 */ /* 0x000fcc0000000000 */
[----:B------:R-:W-:-:S08]  /*0d70*/  DFMA R14, R6, -R6, R4 ;  /* 0x80000006060e722b */ /* 0x000fd00000000004 */
[----:B------:R-:W-:-:S10]  /*0d80*/  DFMA R6, R12, R14, R6 ;  /* 0x0000000e0c06722b */ /* 0x000fd40000000006 */
[----:B------:R-:W-:Y:S01]  /*0d90*/  VIADD R7, R7, 0xfcb00000 ;  /* 0xfcb0000007077836 */ /* 0x000fe20000000000 */
[----:B------:R-:W-:Y:S06]  /*0da0*/  BRA `(.L_x_13) ;  /* 0x0000000000047947 */ /* 0x000fec0003800000 */
.L_x_14:
[----:B------:R-:W-:-:S11]  /*0db0*/  DADD R6, R4, R4 ;  /* 0x0000000004067229 */ /* 0x000fd60000000004 */
.L_x_13:
[----:B------:R-:W-:Y:S05]  /*0dc0*/  BSYNC.RECONVERGENT B1 ;  /* 0x0000000000017941 */ /* 0x000fea0003800200 */
.L_x_11:
[----:B------:R-:W-:Y:S02]  /*0dd0*/  IMAD.MOV.U32 R4, RZ, RZ, R0 ;  /* 0x000000ffff047224 */ /* 0x000fe400078e0000 */
[----:B------:R-:W-:Y:S02]  /*0de0*/  IMAD.MOV.U32 R5, RZ, RZ, 0x0 ;  /* 0x00000000ff057424 */ /* 0x000fe400078e00ff */
[----:B------:R-:W-:Y:S02]  /*0df0*/  IMAD.MOV.U32 R16, RZ, RZ, R6 ;  /* 0x000000ffff107224 */ /* 0x000fe400078e0006 */
[----:B------:R-:W-:Y:S01]  /*0e00*/  IMAD.MOV.U32 R17, RZ, RZ, R7 ;  /* 0x000000ffff117224 */ /* 0x000fe200078e0007 */
[----:B------:R-:W-:Y:S06]  /*0e10*/  RET.REL.NODEC R4 `(_Z14cudaComplexAbsPK7double2Pdii) ;  /* 0xfffffff004787950 */ /* 0x000fec0003c3ffff */
.L_x_15:
        /* <DEDUP_REMOVED lines=14> */
.L_x_30:


//--------------------- .text._Z15cudaComplexConjP7double2ii --------------------------
	.section	.text._Z15cudaComplexConjP7double2ii,"ax",@progbits
	.align	128
        .global         _Z15cudaComplexConjP7double2ii
        .type           _Z15cudaComplexConjP7double2ii,@function
        .size           _Z15cudaComplexConjP7double2ii,(.L_x_35 - _Z15cudaComplexConjP7double2ii)
        .other          _Z15cudaComplexConjP7double2ii,@"STO_CUDA_ENTRY STV_DEFAULT"
_Z15cudaComplexConjP7double2ii:
.text._Z15cudaComplexConjP7double2ii:
        /* <DEDUP_REMOVED lines=16> */
[----:B0-----:R-:W-:-:S05]  /*0100*/  IMAD.WIDE.U32 R2, R5, 0x10, R2 ;  /* 0x0000001005027825 */ /* 0x001fca00078e0002 */
[----:B-1----:R-:W2:Y:S02]  /*0110*/  LDG.E.64 R4, desc[UR4][R2.64+0x8] ;  /* 0x0000080402047981 */ /* 0x002ea4000c1e1b00 */
[----:B--2---:R-:W-:-:S07]  /*0120*/  DADD R4, -RZ, -R4 ;  /* 0x00000000ff047229 */ /* 0x004fce0000000904 */
[----:B------:R-:W-:Y:S01]  /*0130*/  STG.E.64 desc[UR4][R2.64+0x8], R4 ;  /* 0x0000080402007986 */ /* 0x000fe2000c101b04 */
[----:B------:R-:W-:Y:S05]  /*0140*/  EXIT ;  /* 0x000000000000794d */ /* 0x000fea0003800000 */
.L_x_16:
        /* <DEDUP_REMOVED lines=11> */
.L_x_35:


//--------------------- .text._Z14cudaComplexMulPK7double2S1_PS_ii --------------------------
	.section	.text._Z14cudaComplexMulPK7double2S1_PS_ii,"ax",@progbits
	.align	128
        .global         _Z14cudaComplexMulPK7double2S1_PS_ii
        .type           _Z14cudaComplexMulPK7double2S1_PS_ii,@function
        .size           _Z14cudaComplexMulPK7double2S1_PS_ii,(.L_x_36 - _Z14cudaComplexMulPK7double2S1_PS_ii)
        .other          _Z14cudaComplexMulPK7double2S1_PS_ii,@"STO_CUDA_ENTRY STV_DEFAULT"
_Z14cudaComplexMulPK7double2S1_PS_ii:
.text._Z14cudaComplexMulPK7double2S1_PS_ii:
        /* <DEDUP_REMOVED lines=16> */
[----:B------:R-:W2:Y:S08]  /*0100*/  LDC.64 R8, c[0x0][0x388] ;  /* 0x0000e200ff087b82 */ /* 0x000eb00000000a00 */
[----:B------:R-:W3:Y:S01]  /*0110*/  LDC.64 R16, c[0x0][0x390] ;  /* 0x0000e400ff107b82 */ /* 0x000ee20000000a00 */
[----:B0-----:R-:W-:-:S06]  /*0120*/  IMAD.WIDE.U32 R4, R19, 0x10, R4 ;  /* 0x0000001013047825 */ /* 0x001fcc00078e0004 */
[----:B-1----:R-:W4:Y:S01]  /*0130*/  LDG.E.128 R4, desc[UR4][R4.64] ;  /* 0x0000000404047981 */ /* 0x002f22000c1e1d00 */
[----:B--2---:R-:W-:-:S06]  /*0140*/  IMAD.WIDE.U32 R8, R19, 0x10, R8 ;  /* 0x0000001013087825 */ /* 0x004fcc00078e0008 */
[----:B------:R-:W4:Y:S02]  /*0150*/  LDG.E.128 R8, desc[UR4][R8.64] ;  /* 0x0000000408087981 */ /* 0x000f24000c1e1d00 */
[-C--:B----4-:R-:W-:Y:S02]  /*0160*/  DMUL R2, R6, R10.reuse ;  /* 0x0000000a06027228 */ /* 0x090fe40000000000 */
[----:B------:R-:W-:-:S06]  /*0170*/  DMUL R14, R4, R10 ;  /* 0x0000000a040e7228 */ /* 0x000fcc0000000000 */
[-C--:B------:R-:W-:Y:S02]  /*0180*/  DFMA R12, R4, R8.reuse, -R2 ;  /* 0x00000008040c722b */ /* 0x080fe40000000802 */
[----:B------:R-:W-:Y:S01]  /*0190*/  DFMA R14, R6, R8, R14 ;  /* 0x00000008060e722b */ /* 0x000fe2000000000e */
[----:B---3--:R-:W-:-:S06]  /*01a0*/  IMAD.WIDE.U32 R2, R19, 0x10, R16 ;  /* 0x0000001013027825 */ /* 0x008fcc00078e0010 */
[----:B------:R-:W-:Y:S01]  /*01b0*/  STG.E.128 desc[UR4][R2.64], R12 ;  /* 0x0000000c02007986 */ /* 0x000fe2000c101d04 */
[----:B------:R-:W-:Y:S05]  /*01c0*/  EXIT ;  /* 0x000000000000794d */ /* 0x000fea0003800000 */
.L_x_17:
        /* <DEDUP_REMOVED lines=11> */
.L_x_36:


//--------------------- .text._Z14cudaComplexSubPK7double2S1_PS_ii --------------------------
	.section	.text._Z14cudaComplexSubPK7double2S1_PS_ii,"ax",@progbits
	.align	128
        .global         _Z14cudaComplexSubPK7double2S1_PS_ii
        .type           _Z14cudaComplexSubPK7double2S1_PS_ii,@function
        .size           _Z14cudaComplexSubPK7double2S1_PS_ii,(.L_x_37 - _Z14cudaComplexSubPK7double2S1_PS_ii)
        .other          _Z14cudaComplexSubPK7double2S1_PS_ii,@"STO_CUDA_ENTRY STV_DEFAULT"
_Z14cudaComplexSubPK7double2S1_PS_ii:
.text._Z14cudaComplexSubPK7double2S1_PS_ii:
        /* <DEDUP_REMOVED lines=20> */
[----:B--2---:R-:W-:-:S05]  /*0140*/  IMAD.WIDE.U32 R2, R15, 0x10, R2 ;  /* 0x000000100f027825 */ /* 0x004fca00078e0002 */
[----:B------:R-:W4:Y:S02]  /*0150*/  LDG.E.128 R4, desc[UR4][R2.64] ;  /* 0x0000000402047981 */ /* 0x000f24000c1e1d00 */
[----:B----4-:R-:W-:Y:S02]  /*0160*/  DADD R4, R4, -R8 ;  /* 0x0000000004047229 */ /* 0x010fe40000000808 */
[----:B------:R-:W-:Y:S01]  /*0170*/  DADD R6, R6, -R10 ;  /* 0x0000000006067229 */ /* 0x000fe2000000080a */
[----:B---3--:R-:W-:-:S06]  /*0180*/  IMAD.WIDE.U32 R10, R15, 0x10, R12 ;  /* 0x000000100f0a7825 */ /* 0x008fcc00078e000c */
[----:B------:R-:W-:Y:S01]  /*0190*/  STG.E.128 desc[UR4][R10.64], R4 ;  /* 0x000000040a007986 */ /* 0x000fe2000c101d04 */
[----:B------:R-:W-:Y:S05]  /*01a0*/  EXIT ;  /* 0x000000000000794d */ /* 0x000fea0003800000 */
.L_x_18:
        /* <DEDUP_REMOVED lines=13> */
.L_x_37:


//--------------------- .text._Z14cudaComplexAddPK7double2S1_PS_ii --------------------------
	.section	.text._Z14cudaComplexAddPK7double2S1_PS_ii,"ax",@progbits
	.align	128
        .global         _Z14cudaComplexAddPK7double2S1_PS_ii
        .type           _Z14cudaComplexAddPK7double2S1_PS_ii,@function
        .size           _Z14cudaComplexAddPK7double2S1_PS_ii,(.L_x_38 - _Z14cudaComplexAddPK7double2S1_PS_ii)
        .other          _Z14cudaComplexAddPK7double2S1_PS_ii,@"STO_CUDA_ENTRY STV_DEFAULT"
_Z14cudaComplexAddPK7double2S1_PS_ii:
.text._Z14cudaComplexAddPK7double2S1_PS_ii:
        /* <DEDUP_REMOVED lines=22> */
[----:B----4-:R-:W-:Y:S02]  /*0160*/  DADD R4, R4, R8 ;  /* 0x0000000004047229 */ /* 0x010fe40000000008 */
[----:B------:R-:W-:Y:S01]  /*0170*/  DADD R6, R6, R10 ;  /* 0x0000000006067229 */ /* 0x000fe2000000000a */
[----:B---3--:R-:W-:-:S06]  /*0180*/  IMAD.WIDE.U32 R10, R15, 0x10, R12 ;  /* 0x000000100f0a7825 */ /* 0x008fcc00078e000c */
[----:B------:R-:W-:Y:S01]  /*0190*/  STG.E.128 desc[UR4][R10.64], R4 ;  /* 0x000000040a007986 */ /* 0x000fe2000c101d04 */
[----:B------:R-:W-:Y:S05]  /*01a0*/  EXIT ;  /* 0x000000000000794d */ /* 0x000fea0003800000 */
.L_x_19:
        /* <DEDUP_REMOVED lines=13> */
.L_x_38:


//--------------------- .text._Z14cudaComplexDivPK7double2S1_PS_ii --------------------------
	.section	.text._Z14cudaComplexDivPK7double2S1_PS_ii,"ax",@progbits
	.align	128
        .global         _Z14cudaComplexDivPK7double2S1_PS_ii
        .type           _Z14cudaComplexDivPK7double2S1_PS_ii,@function
        .size           _Z14cudaComplexDivPK7double2S1_PS_ii,(.L_x_31 - _Z14cudaComplexDivPK7double2S1_PS_ii)
        .other          _Z14cudaComplexDivPK7double2S1_PS_ii,@"STO_CUDA_ENTRY STV_DEFAULT"
_Z14cudaComplexDivPK7double2S1_PS_ii:
.text._Z14cudaComplexDivPK7double2S1_PS_ii:
        /* <DEDUP_REMOVED lines=15> */
[----:B------:R-:W1:Y:S07]  /*00f0*/  LDCU.64 UR4, c[0x0][0x358] ;  /* 0x00006b00ff0477ac */ /* 0x000e6e0008000a00 */
[----:B------:R-:W2:Y:S01]  /*0100*/  LDC.64 R4, c[0x0][0x380] ;  /* 0x0000e000ff047b82 */ /* 0x000ea20000000a00 */
[----:B0-----:R-:W-:-:S06]  /*0110*/  IMAD.WIDE.U32 R8, R0, 0x10, R8 ;  /* 0x0000001000087825 */ /* 0x001fcc00078e0008 */
[----:B-1----:R-:W3:Y:S01]  /*0120*/  LDG.E.128 R8, desc[UR4][R8.64] ;  /* 0x0000000408087981 */ /* 0x002ee2000c1e1d00 */
[----:B--2---:R-:W-:-:S06]  /*0130*/  IMAD.WIDE.U32 R4, R0, 0x10, R4 ;  /* 0x0000001000047825 */ /* 0x004fcc00078e0004 */
[----:B------:R-:W5:Y:S01]  /*0140*/  LDG.E.128 R4, desc[UR4][R4.64] ;  /* 0x0000000404047981 */ /* 0x000f62000c1e1d00 */
[----:B------:R-:W-:Y:S01]  /*0150*/  BSSY.RECONVERGENT B0, `(.L_x_20) ;  /* 0x0000012000007945 */ /* 0x000fe20003800200 */
[----:B---3--:R-:W-:-:S06]  /*0160*/  DADD R12, |R8|, |R10| ;  /* 0x00000000080c7229 */ /* 0x008fcc000000060a */
[----:B------:R-:W0:Y:S04]  /*0170*/  MUFU.RCP64H R3, R13 ;  /* 0x0000000d00037308 */ /* 0x000e280000001800 */
[----:B------:R-:W-:-:S05]  /*0180*/  VIADD R2, R13, 0x300402 ;  /* 0x003004020d027836 */ /* 0x000fca0000000000 */
[----:B------:R-:W-:Y:S01]  /*0190*/  FSETP.GEU.AND P0, PT, |R2|, 5.8789094863358348022e-39, PT ;  /* 0x004004020200780b */ /* 0x000fe20003f0e200 */
[----:B0-----:R-:W-:-:S08]  /*01a0*/  DFMA R14, -R12, R2, 1 ;  /* 0x3ff000000c0e742b */ /* 0x001fd00000000102 */
[----:B------:R-:W-:-:S08]  /*01b0*/  DFMA R14, R14, R14, R14 ;  /* 0x0000000e0e0e722b */ /* 0x000fd0000000000e */
[----:B------:R-:W-:-:S08]  /*01c0*/  DFMA R14, R2, R14, R2 ;  /* 0x0000000e020e722b */ /* 0x000fd00000000002 */
[----:B------:R-:W-:-:S08]  /*01d0*/  DFMA R16, -R12, R14, 1 ;  /* 0x3ff000000c10742b */ /* 0x000fd0000000010e */
[----:B------:R-:W-:Y:S01]  /*01e0*/  DFMA R2, R14, R16, R14 ;  /* 0x000000100e02722b */ /* 0x000fe2000000000e */
[----:B------:R-:W-:Y:S10]  /*01f0*/  @P0 BRA `(.L_x_21) ;  /* 0x00000000001c0947 */ /* 0x000ff40003800000 */
[----:B------:R-:W-:Y:S01]  /*0200*/  LOP3.LUT R2, R13, 0x7fffffff, RZ, 0xc0, !PT ;  /* 0x7fffffff0d027812 */ /* 0x000fe200078ec0ff */
[----:B------:R-:W-:Y:S01]  /*0210*/  IMAD.MOV.U32 R15, RZ, RZ, R12 ;  /* 0x000000ffff0f7224 */ /* 0x000fe200078e000c */
[----:B------:R-:W-:Y:S02]  /*0220*/  MOV R14, 0x250 ;  /* 0x00000250000e7802 */ /* 0x000fe40000000f00 */
[----:B------:R-:W-:-:S07]  /*0230*/  IADD3 R12, PT, PT, R2, -0x100000, RZ ;  /* 0xfff00000020c7810 */ /* 0x000fce0007ffe0ff */
[----:B-----5:R-:W-:Y:S05]  /*0240*/  CALL.REL.NOINC `($__internal_2_$__cuda_sm20_dblrcp_rn_slowpath_v3) ;  /* 0x00000000008c7944 */ /* 0x020fea0003c00000 */
[----:B------:R-:W-:Y:S02]  /*0250*/  IMAD.MOV.U32 R2, RZ, RZ, R16 ;  /* 0x000000ffff027224 */ /* 0x000fe400078e0010 */
[----:B------:R-:W-:-:S07]  /*0260*/  IMAD.MOV.U32 R3, RZ, RZ, R17 ;  /* 0x000000ffff037224 */ /* 0x000fce00078e0011 */
.L_x_21:
[----:B------:R-:W-:Y:S05]  /*0270*/  BSYNC.RECONVERGENT B0 ;  /* 0x0000000000007941 */ /* 0x000fea0003800200 */
.L_x_20:
[-C--:B------:R-:W-:Y:S01]  /*0280*/  DMUL R10, R10, R2.reuse ;  /* 0x000000020a0a7228 */ /* 0x080fe20000000000 */
[----:B------:R-:W-:Y:S01]  /*0290*/  BSSY.RECONVERGENT B0, `(.L_x_22) ;  /* 0x0000014000007945 */ /* 0x000fe20003800200 */
[-C--:B------:R-:W-:Y:S02]  /*02a0*/  DMUL R8, R8, R2.reuse ;  /* 0x0000000208087228 */ /* 0x080fe40000000000 */
[-C--:B-----5:R-:W-:Y:S02]  /*02b0*/  DMUL R4, R4, R2.reuse ;  /* 0x0000000204047228 */ /* 0x0a0fe40000000000 */
[----:B------:R-:W-:Y:S02]  /*02c0*/  DMUL R6, R6, R2 ;  /* 0x0000000206067228 */ /* 0x000fe40000000000 */
[----:B------:R-:W-:-:S08]  /*02d0*/  DMUL R12, R10, R10 ;  /* 0x0000000a0a0c7228 */ /* 0x000fd00000000000 */
[----:B------:R-:W-:-:S06]  /*02e0*/  DFMA R12, R8, R8, R12 ;  /* 0x00000008080c722b */ /* 0x000fcc000000000c */
[----:B------:R-:W0:Y:S04]  /*02f0*/  MUFU.RCP64H R15, R13 ;  /* 0x0000000d000f7308 */ /* 0x000e280000001800 */
[----:B------:R-:W-:-:S04]  /*0300*/  IADD3 R14, PT, PT, R13, 0x300402, RZ ;  /* 0x003004020d0e7810 */ /* 0x000fc80007ffe0ff */
[----:B------:R-:W-:Y:S02]  /*0310*/  FSETP.GEU.AND P0, PT, |R14|, 5.8789094863358348022e-39, PT ;  /* 0x004004020e00780b */ /* 0x000fe40003f0e200 */
        /* <DEDUP_REMOVED lines=8> */
[----:B------:R-:W-:-:S03]  /*03a0*/  MOV R14, 0x3d0 ;  /* 0x000003d0000e7802 */ /* 0x000fc60000000f00 */
[----:B------:R-:W-:-:S07]  /*03b0*/  VIADD R12, R2, 0xfff00000 ;  /* 0xfff00000020c7836 */ /* 0x000fce0000000000 */
[----:B------:R-:W-:Y:S05]  /*03c0*/  CALL.REL.NOINC `($__internal_2_$__cuda_sm20_dblrcp_rn_slowpath_v3) ;  /* 0x00000000002c7944 */ /* 0x000fea0003c00000 */
.L_x_23:
[----:B------:R-:W-:Y:S05]  /*03d0*/  BSYNC.RECONVERGENT B0 ;  /* 0x0000000000007941 */ /* 0x000fea0003800200 */
.L_x_22:
[----:B------:R-:W0:Y:S01]  /*03e0*/  LDC.64 R12, c[0x0][0x390] ;  /* 0x0000e400ff0c7b82 */ /* 0x000e220000000a00 */
[-C--:B------:R-:W-:Y:S02]  /*03f0*/  DMUL R2, R6, R10.reuse ;  /* 0x0000000a06027228 */ /* 0x080fe40000000000 */
[----:B------:R-:W-:-:S06]  /*0400*/  DMUL R10, R4, R10 ;  /* 0x0000000a040a7228 */ /* 0x000fcc0000000000 */
[-C--:B------:R-:W-:Y:S02]  /*0410*/  DFMA R2, R4, R8.reuse, R2 ;  /* 0x000000080402722b */ /* 0x080fe40000000002 */
[----:B------:R-:W-:-:S06]  /*0420*/  DFMA R6, R6, R8, -R10 ;  /* 0x000000080606722b */ /* 0x000fcc000000080a */
[-C--:B------:R-:W-:Y:S02]  /*0430*/  DMUL R4, R2, R16.reuse ;  /* 0x0000001002047228 */ /* 0x080fe40000000000 */
[----:B------:R-:W-:Y:S01]  /*0440*/  DMUL R6, R6, R16 ;  /* 0x0000001006067228 */ /* 0x000fe20000000000 */
[----:B0-----:R-:W-:-:S06]  /*0450*/  IMAD.WIDE.U32 R2, R0, 0x10, R12 ;  /* 0x0000001000027825 */ /* 0x001fcc00078e000c */
[----:B------:R-:W-:Y:S01]  /*0460*/  STG.E.128 desc[UR4][R2.64], R4 ;  /* 0x0000000402007986 */ /* 0x000fe2000c101d04 */
[----:B------:R-:W-:Y:S05]  /*0470*/  EXIT ;  /* 0x000000000000794d */ /* 0x000fea0003800000 */
        .weak           $__internal_2_$__cuda_sm20_dblrcp_rn_slowpath_v3
        .type           $__internal_2_$__cuda_sm20_dblrcp_rn_slowpath_v3,@function
        .size           $__internal_2_$__cuda_sm20_dblrcp_rn_slowpath_v3,(.L_x_31 - $__internal_2_$__cuda_sm20_dblrcp_rn_slowpath_v3)
$__internal_2_$__cuda_sm20_dblrcp_rn_slowpath_v3:
[----:B------:R-:W-:Y:S01]  /*0480*/  MOV R2, R15 ;  /* 0x0000000f00027202 */ /* 0x000fe20000000f00 */
[----:B------:R-:W-:Y:S01]  /*0490*/  IMAD.MOV.U32 R3, RZ, RZ, R13 ;  /* 0x000000ffff037224 */ /* 0x000fe200078e000d */
[----:B------:R-:W-:Y:S05]  /*04a0*/  BSSY.RECONVERGENT B1, `(.L_x_24) ;  /* 0x0000023000017945 */ /* 0x000fea0003800200 */
[----:B------:R-:W-:-:S14]  /*04b0*/  DSETP.GTU.AND P0, PT, |R2|, +INF , PT ;  /* 0x7ff000000200742a */ /* 0x000fdc0003f0c200 */
[----:B------:R-:W-:Y:S05]  /*04c0*/  @P0 BRA `(.L_x_25) ;  /* 0x0000000000780947 */ /* 0x000fea0003800000 */
[----:B------:R-:W-:-:S05]  /*04d0*/  LOP3.LUT R15, R13, 0x7fffffff, RZ, 0xc0, !PT ;  /* 0x7fffffff0d0f7812 */ /* 0x000fca00078ec0ff */
[----:B------:R-:W-:-:S05]  /*04e0*/  VIADD R13, R15, 0xffffffff ;  /* 0xffffffff0f0d7836 */ /* 0x000fca0000000000 */
[----:B------:R-:W-:-:S13]  /*04f0*/  ISETP.GE.U32.AND P0, PT, R13, 0x7fefffff, PT ;  /* 0x7fefffff0d00780c */ /* 0x000fda0003f06070 */
[----:B------:R-:W-:Y:S02]  /*0500*/  @P0 LOP3.LUT R17, R3, 0x7ff00000, RZ, 0x3c, !PT ;  /* 0x7ff0000003110812 */ /* 0x000fe400078e3cff */
[----:B------:R-:W-:Y:S01]  /*0510*/  @P0 MOV R16, RZ ;  /* 0x000000ff00100202 */ /* 0x000fe20000000f00 */
[----:B------:R-:W-:Y:S06]  /*0520*/  @P0 BRA `(.L_x_26) ;  /* 0x0000000000680947 */ /* 0x000fec0003800000 */
[----:B------:R-:W-:-:S13]  /*0530*/  ISETP.GE.U32.AND P0, PT, R15, 0x1000001, PT ;  /* 0x010000010f00780c */ /* 0x000fda0003f06070 */
[----:B------:R-:W-:Y:S05]  /*0540*/  @!P0 BRA `(.L_x_27) ;  /* 0x0000000000348947 */ /* 0x000fea0003800000 */
[----:B------:R-:W-:Y:S01]  /*0550*/  VIADD R17, R3, 0xc0200000 ;  /* 0xc020000003117836 */ /* 0x000fe20000000000 */
[----:B------:R-:W-:-:S03]  /*0560*/  MOV R16, R2 ;  /* 0x0000000200107202 */ /* 0x000fc60000000f00 */
[----:B------:R-:W0:Y:S03]  /*0570*/  MUFU.RCP64H R13, R17 ;  /* 0x00000011000d7308 */ /* 0x000e260000001800 */
[----:B0-----:R-:W-:-:S08]  /*0580*/  DFMA R18, -R16, R12, 1 ;  /* 0x3ff000001012742b */ /* 0x001fd0000000010c */
[----:B------:R-:W-:-:S08]  /*0590*/  DFMA R18, R18, R18, R18 ;  /* 0x000000121212722b */ /* 0x000fd00000000012 */
[----:B------:R-:W-:-:S08]  /*05a0*/  DFMA R18, R12, R18, R12 ;  /* 0x000000120c12722b */ /* 0x000fd0000000000c */
[----:B------:R-:W-:-:S08]  /*05b0*/  DFMA R12, -R16, R18, 1 ;  /* 0x3ff00000100c742b */ /* 0x000fd00000000112 */
[----:B------:R-:W-:-:S08]  /*05c0*/  DFMA R12, R18, R12, R18 ;  /* 0x0000000c120c722b */ /* 0x000fd00000000012 */
[----:B------:R-:W-:-:S08]  /*05d0*/  DMUL R12, R12, 2.2250738585072013831e-308 ;  /* 0x001000000c0c7828 */ /* 0x000fd00000000000 */
[----:B------:R-:W-:-:S08]  /*05e0*/  DFMA R2, -R2, R12, 1 ;  /* 0x3ff000000202742b */ /* 0x000fd0000000010c */
[----:B------:R-:W-:-:S08]  /*05f0*/  DFMA R2, R2, R2, R2 ;  /* 0x000000020202722b */ /* 0x000fd00000000002 */
[----:B------:R-:W-:Y:S01]  /*0600*/  DFMA R16, R12, R2, R12 ;  /* 0x000000020c10722b */ /* 0x000fe2000000000c */
[----:B------:R-:W-:Y:S10]  /*0610*/  BRA `(.L_x_26) ;  /* 0x00000000002c7947 */ /* 0x000ff40003800000 */
.L_x_27:
[----:B------:R-:W-:-:S06]  /*0620*/  DMUL R2, R2, 8.11296384146066816958e+31 ;  /* 0x4690000002027828 */ /* 0x000fcc0000000000 */
[----:B------:R-:W0:Y:S02]  /*0630*/  MUFU.RCP64H R13, R3 ;  /* 0x00000003000d7308 */ /* 0x000e240000001800 */
[----:B0-----:R-:W-:-:S08]  /*0640*/  DFMA R16, -R2, R12, 1 ;  /* 0x3ff000000210742b */ /* 0x001fd0000000010c */
[----:B------:R-:W-:-:S08]  /*0650*/  DFMA R16, R16, R16, R16 ;  /* 0x000000101010722b */ /* 0x000fd00000000010 */
[----:B------:R-:W-:-:S08]  /*0660*/  DFMA R16, R12, R16, R12 ;  /* 0x000000100c10722b */ /* 0x000fd0000000000c */
[----:B------:R-:W-:-:S08]  /*0670*/  DFMA R12, -R2, R16, 1 ;  /* 0x3ff00000020c742b */ /* 0x000fd00000000110 */
[----:B------:R-:W-:-:S08]  /*0680*/  DFMA R12, R16, R12, R16 ;  /* 0x0000000c100c722b */ /* 0x000fd00000000010 */
[----:B------:R-:W-:Y:S01]  /*0690*/  DMUL R16, R12, 8.11296384146066816958e+31 ;  /* 0x469000000c107828 */ /* 0x000fe20000000000 */
[----:B------:R-:W-:Y:S10]  /*06a0*/  BRA `(.L_x_26) ;  /* 0x0000000000087947 */ /* 0x000ff40003800000 */
.L_x_25:
[----:B------:R-:W-:Y:S01]  /*06b0*/  LOP3.LUT R17, R3, 0x80000, RZ, 0xfc, !PT ;  /* 0x0008000003117812 */ /* 0x000fe200078efcff */
[----:B------:R-:W-:-:S07]  /*06c0*/  IMAD.MOV.U32 R16, RZ, RZ, R2 ;  /* 0x000000ffff107224 */ /* 0x000fce00078e0002 */
.L_x_26:
[----:B------:R-:W-:Y:S05]  /*06d0*/  BSYNC.RECONVERGENT B1 ;  /* 0x0000000000017941 */ /* 0x000fea0003800200 */
.L_x_24:
[----:B------:R-:W-:-:S04]  /*06e0*/  MOV R15, 0x0 ;  /* 0x00000000000f7802 */ /* 0x000fc80000000f00 */
[----:B------:R-:W-:Y:S05]  /*06f0*/  RET.REL.NODEC R14 `(_Z14cudaComplexDivPK7double2S1_PS_ii) ;  /* 0xfffffff80e407950 */ /* 0x000fea0003c3ffff */
.L_x_28:
        /* <DEDUP_REMOVED lines=16> */
.L_x_31:


//--------------------- .nv.shared.reserved.0     --------------------------
	.section	.nv.shared.reserved.0,"aw",@nobits
	.weak		__nv_reservedSMEM_offset_0_alias
	.size		__nv_reservedSMEM_offset_0_alias, 0, 64
	.other		__nv_reservedSMEM_offset_0_alias,@"STO_CUDA_RESERVED_SHARED STV_DEFAULT"
__nv_reservedSMEM_offset_0_alias:
	.zero		0
	.zero		64


//--------------------- .nv.constant0._Z21cudaMakeBinaryMatrix2Pddii --------------------------
	.section	.nv.constant0._Z21cudaMakeBinaryMatrix2Pddii,"a",@progbits
	.sectionflags	@""
	.align	4
.nv.constant0._Z21cudaMakeBinaryMatrix2Pddii:
	.zero		920


//--------------------- .nv.constant0._Z20cudaMakeBinaryMatrixPKdPddii --------------------------
	.section	.nv.constant0._Z20cudaMakeBinaryMatrixPKdPddii,"a",@progbits
	.sectionflags	@""
	.align	4
.nv.constant0._Z20cudaMakeBinaryMatrixPKdPddii:
	.zero		928


//--------------------- .nv.constant0._Z14cudaComplexAbsPK7double2Pdii --------------------------
	.section	.nv.constant0._Z14cudaComplexAbsPK7double2Pdii,"a",@progbits
	.sectionflags	@""
	.align	4
.nv.constant0._Z14cudaComplexAbsPK7double2Pdii:
	.zero		920


//--------------------- .nv.constant0._Z15cudaComplexConjP7double2ii --------------------------
	.section	.nv.constant0._Z15cudaComplexConjP7double2ii,"a",@progbits
	.sectionflags	@""
	.align	4
.nv.constant0._Z15cudaComplexConjP7double2ii:
	.zero		912


//--------------------- .nv.constant0._Z14cudaComplexMulPK7double2S1_PS_ii --------------------------
	.section	.nv.constant0._Z14cudaComplexMulPK7double2S1_PS_ii,"a",@progbits
	.sectionflags	@""
	.align	4
.nv.constant0._Z14cudaComplexMulPK7double2S1_PS_ii:
	.zero		928


//--------------------- .nv.constant0._Z14cudaComplexSubPK7double2S1_PS_ii --------------------------
	.section	.nv.constant0._Z14cudaComplexSubPK7double2S1_PS_ii,"a",@progbits
	.sectionflags	@""
	.align	4
.nv.constant0._Z14cudaComplexSubPK7double2S1_PS_ii:
	.zero		928


//--------------------- .nv.constant0._Z14cudaComplexAddPK7double2S1_PS_ii --------------------------
	.section	.nv.constant0._Z14cudaComplexAddPK7double2S1_PS_ii,"a",@progbits
	.sectionflags	@""
	.align	4
.nv.constant0._Z14cudaComplexAddPK7double2S1_PS_ii:
	.zero		928


//--------------------- .nv.constant0._Z14cudaComplexDivPK7double2S1_PS_ii --------------------------
	.section	.nv.constant0._Z14cudaComplexDivPK7double2S1_PS_ii,"a",@progbits
	.sectionflags	@""
	.align	4
.nv.constant0._Z14cudaComplexDivPK7double2S1_PS_ii:
	.zero		928


//--------------------- SYMBOLS --------------------------

	.type		.nv.reservedSmem.offset0,@object
	.size		.nv.reservedSmem.offset0,0x4
